	.target	sm_90a

	.elftype	@"ET_EXEC"


//--------------------- .note.nv.tkinfo           --------------------------
	.section	.note.nv.tkinfo,"",@"SHT_NOTE"
	.sectionflags	@"SHF_NOTE_NV_TKINFO"
	.tkinfo
        /*0018*/ 	.word	0x00000002
        /*0030*/ 	.string	""
        /*0030*/ 	.string	"ptxas"
        /*0030*/ 	.string	"Cuda compilation tools, release 13.0, V13.0.88"
        /*0030*/ 	.string	"Build cuda_13.0.r13.0/compiler.36424714_0"
        /*0030*/ 	.string	"-arch sm_90a -m 64 "



//--------------------- .note.nv.cuinfo           --------------------------
	.section	.note.nv.cuinfo,"",@"SHT_NOTE"
	.sectionflags	@"SHF_NOTE_NV_CUINFO"
        /*0018*/ 	.short	0x0002
        /*001a*/ 	.short	0x005a
        /*001c*/ 	.short	0x0082
	.zero		2


//--------------------- .nv.info                  --------------------------
	.section	.nv.info,"",@"SHT_CUDA_INFO"
	.align	4


	//----- nvinfo : EIATTR_REGCOUNT
	.align		4
        /*0000*/ 	.byte	0x04, 0x2f
        /*0002*/ 	.short	(.L_15 - .L_14)
	.align		4
.L_14:
        /*0004*/ 	.word	index@(_ZN7cutlass13device_kernelINS_4gemm6kernel13GemmUniversalIN4cute5tupleIJiiiiEEENS1_10collective13CollectiveMmaINS1_34MainloopSm90TmaGmmaWarpSpecializedILi23ENS5_IJNS4_1CILi2EEENSA_ILi1EEESC_EEENS1_35KernelTmaWarpSpecializedCooperativeEEENS5_IJNSA_ILi256EEENSA_ILi48EEENSA_ILi16EEEEEENS_10bfloat16_tENS5_IJlSC_lEEESK_SL_NS4_8TiledMMAINS4_8MMA_AtomIJNS4_4SM904GMMA27MMA_64x16x16_F32BF16BF16_SSILNSP_5MajorE0ELSR_0ELNSP_7ScaleInE1ELSS_1EEEEEENS4_6LayoutISD_NS5_IJSC_NSA_ILi0EEESW_EEEEENS5_IJNS4_10UnderscoreESZ_SZ_EEEEENS4_13SM90_TMA_LOADENS4_14ComposedLayoutINS4_7SwizzleILi1ELi4ELi3EEENS4_18smem_ptr_flag_bitsILi16EEENSV_INS5_IJNSA_ILi8EEESI_EEENS5_IJSI_SC_EEEEEEEvNS4_8identityENS4_23SM90_TMA_LOAD_MULTICASTES1C_vS1D_EENS_8epilogue10collective6detail29Sm90TmaWarpSpecializedAdapterINS1H_15DefaultEpilogueISK_SL_SL_NS1G_6thread17LinearCombinationISK_Li1EffLNS1L_9ScaleType4KindE0ELNS_15FloatRoundStyleE2ESK_EENS1_15EpilogueDefaultEEEEEvvEEEEvNT_6ParamsE)
        /*0008*/ 	.word	0x000000a8


	//----- nvinfo : EIATTR_FRAME_SIZE
	.align		4
.L_15:
        /*000c*/ 	.byte	0x04, 0x11
        /*000e*/ 	.short	(.L_17 - .L_16)
	.align		4
.L_16:
        /*0010*/ 	.word	index@(_ZN7cutlass13device_kernelINS_4gemm6kernel13GemmUniversalIN4cute5tupleIJiiiiEEENS1_10collective13CollectiveMmaINS1_34MainloopSm90TmaGmmaWarpSpecializedILi23ENS5_IJNS4_1CILi2EEENSA_ILi1EEESC_EEENS1_35KernelTmaWarpSpecializedCooperativeEEENS5_IJNSA_ILi256EEENSA_ILi48EEENSA_ILi16EEEEEENS_10bfloat16_tENS5_IJlSC_lEEESK_SL_NS4_8TiledMMAINS4_8MMA_AtomIJNS4_4SM904GMMA27MMA_64x16x16_F32BF16BF16_SSILNSP_5MajorE0ELSR_0ELNSP_7ScaleInE1ELSS_1EEEEEENS4_6LayoutISD_NS5_IJSC_NSA_ILi0EEESW_EEEEENS5_IJNS4_10UnderscoreESZ_SZ_EEEEENS4_13SM90_TMA_LOADENS4_14ComposedLayoutINS4_7SwizzleILi1ELi4ELi3EEENS4_18smem_ptr_flag_bitsILi16EEENSV_INS5_IJNSA_ILi8EEESI_EEENS5_IJSI_SC_EEEEEEEvNS4_8identityENS4_23SM90_TMA_LOAD_MULTICASTES1C_vS1D_EENS_8epilogue10collective6detail29Sm90TmaWarpSpecializedAdapterINS1H_15DefaultEpilogueISK_SL_SL_NS1G_6thread17LinearCombinationISK_Li1EffLNS1L_9ScaleType4KindE0ELNS_15FloatRoundStyleE2ESK_EENS1_15EpilogueDefaultEEEEEvvEEEEvNT_6ParamsE)
        /*0014*/ 	.word	0x00000000


	//----- nvinfo : EIATTR_MIN_STACK_SIZE
	.align		4
.L_17:
        /*0018*/ 	.byte	0x04, 0x12
        /*001a*/ 	.short	(.L_19 - .L_18)
	.align		4
.L_18:
        /*001c*/ 	.word	index@(_ZN7cutlass13device_kernelINS_4gemm6kernel13GemmUniversalIN4cute5tupleIJiiiiEEENS1_10collective13CollectiveMmaINS1_34MainloopSm90TmaGmmaWarpSpecializedILi23ENS5_IJNS4_1CILi2EEENSA_ILi1EEESC_EEENS1_35KernelTmaWarpSpecializedCooperativeEEENS5_IJNSA_ILi256EEENSA_ILi48EEENSA_ILi16EEEEEENS_10bfloat16_tENS5_IJlSC_lEEESK_SL_NS4_8TiledMMAINS4_8MMA_AtomIJNS4_4SM904GMMA27MMA_64x16x16_F32BF16BF16_SSILNSP_5MajorE0ELSR_0ELNSP_7ScaleInE1ELSS_1EEEEEENS4_6LayoutISD_NS5_IJSC_NSA_ILi0EEESW_EEEEENS5_IJNS4_10UnderscoreESZ_SZ_EEEEENS4_13SM90_TMA_LOADENS4_14ComposedLayoutINS4_7SwizzleILi1ELi4ELi3EEENS4_18smem_ptr_flag_bitsILi16EEENSV_INS5_IJNSA_ILi8EEESI_EEENS5_IJSI_SC_EEEEEEEvNS4_8identityENS4_23SM90_TMA_LOAD_MULTICASTES1C_vS1D_EENS_8epilogue10collective6detail29Sm90TmaWarpSpecializedAdapterINS1H_15DefaultEpilogueISK_SL_SL_NS1G_6thread17LinearCombinationISK_Li1EffLNS1L_9ScaleType4KindE0ELNS_15FloatRoundStyleE2ESK_EENS1_15EpilogueDefaultEEEEEvvEEEEvNT_6ParamsE)
        /*0020*/ 	.word	0x00000000
.L_19:


//--------------------- .nv.compat                --------------------------
	.section	.nv.compat,"",@"SHT_CUDA_COMPAT_INFO"
	.align	4
        /*0000*/ 	.byte	0x02, 0x09, 0x01, 0x00, 0x02, 0x02, 0x04, 0x00, 0x02, 0x05, 0x05, 0x00, 0x03, 0x07, 0x01, 0x01
        /*0010*/ 	.byte	0x02, 0x03, 0x01, 0x00, 0x02, 0x06, 0x01, 0x00, 0x04, 0x0b, 0x08, 0x00, 0x00, 0x00, 0x00, 0x00
        /*0020*/ 	.byte	0x00, 0x00, 0x00, 0x00


//--------------------- .nv.info._ZN7cutlass13device_kernelINS_4gemm6kernel13GemmUniversalIN4cute5tupleIJiiiiEEENS1_10collective13CollectiveMmaINS1_34MainloopSm90TmaGmmaWarpSpecializedILi23ENS5_IJNS4_1CILi2EEENSA_ILi1EEESC_EEENS1_35KernelTmaWarpSpecializedCooperativeEEENS5_IJNSA_ILi256EEENSA_ILi48EEENSA_ILi16EEEEEENS_10bfloat16_tENS5_IJlSC_lEEESK_SL_NS4_8TiledMMAINS4_8MMA_AtomIJNS4_4SM904GMMA27MMA_64x16x16_F32BF16BF16_SSILNSP_5MajorE0ELSR_0ELNSP_7ScaleInE1ELSS_1EEEEEENS4_6LayoutISD_NS5_IJSC_NSA_ILi0EEESW_EEEEENS5_IJNS4_10UnderscoreESZ_SZ_EEEEENS4_13SM90_TMA_LOADENS4_14ComposedLayoutINS4_7SwizzleILi1ELi4ELi3EEENS4_18smem_ptr_flag_bitsILi16EEENSV_INS5_IJNSA_ILi8EEESI_EEENS5_IJSI_SC_EEEEEEEvNS4_8identityENS4_23SM90_TMA_LOAD_MULTICASTES1C_vS1D_EENS_8epilogue10collective6detail29Sm90TmaWarpSpecializedAdapterINS1H_15DefaultEpilogueISK_SL_SL_NS1G_6thread17LinearCombinationISK_Li1EffLNS1L_9ScaleType4KindE0ELNS_15FloatRoundStyleE2ESK_EENS1_15EpilogueDefaultEEEEEvvEEEEvNT_6ParamsE --------------------------
	.section	.nv.info._ZN7cutlass13device_kernelINS_4gemm6kernel13GemmUniversalIN4cute5tupleIJiiiiEEENS1_10collective13CollectiveMmaINS1_34MainloopSm90TmaGmmaWarpSpecializedILi23ENS5_IJNS4_1CILi2EEENSA_ILi1EEESC_EEENS1_35KernelTmaWarpSpecializedCooperativeEEENS5_IJNSA_ILi256EEENSA_ILi48EEENSA_ILi16EEEEEENS_10bfloat16_tENS5_IJlSC_lEEESK_SL_NS4_8TiledMMAINS4_8MMA_AtomIJNS4_4SM904GMMA27MMA_64x16x16_F32BF16BF16_SSILNSP_5MajorE0ELSR_0ELNSP_7ScaleInE1ELSS_1EEEEEENS4_6LayoutISD_NS5_IJSC_NSA_ILi0EEESW_EEEEENS5_IJNS4_10UnderscoreESZ_SZ_EEEEENS4_13SM90_TMA_LOADENS4_14ComposedLayoutINS4_7SwizzleILi1ELi4ELi3EEENS4_18smem_ptr_flag_bitsILi16EEENSV_INS5_IJNSA_ILi8EEESI_EEENS5_IJSI_SC_EEEEEEEvNS4_8identityENS4_23SM90_TMA_LOAD_MULTICASTES1C_vS1D_EENS_8epilogue10collective6detail29Sm90TmaWarpSpecializedAdapterINS1H_15DefaultEpilogueISK_SL_SL_NS1G_6thread17LinearCombinationISK_Li1EffLNS1L_9ScaleType4KindE0ELNS_15FloatRoundStyleE2ESK_EENS1_15EpilogueDefaultEEEEEvvEEEEvNT_6ParamsE,"",@"SHT_CUDA_INFO"
	.sectionflags	@""
	.align	4


	//----- nvinfo : EIATTR_CUDA_API_VERSION
	.align		4
        /*0000*/ 	.byte	0x04, 0x37
        /*0002*/ 	.short	(.L_21 - .L_20)
.L_20:
        /*0004*/ 	.word	0x00000082


	//----- nvinfo : EIATTR_KPARAM_INFO
	.align		4
.L_21:
        /*0008*/ 	.byte	0x04, 0x17
        /*000a*/ 	.short	(.L_23 - .L_22)
.L_22:
        /*000c*/ 	.word	0x00000000
        /*0010*/ 	.short	0x0000
        /*0012*/ 	.short	0x0070
        /*0014*/ 	.byte	0x00, 0xf0, 0x01, 0x10


	//----- nvinfo : EIATTR_SPARSE_MMA_MASK
	.align		4
.L_23:
        /*0018*/ 	.byte	0x03, 0x50
        /*001a*/ 	.short	0x0000


	//----- nvinfo : EIATTR_MAXREG_COUNT
	.align		4
        /*001c*/ 	.byte	0x03, 0x1b
        /*001e*/ 	.short	0x00a8


	//----- nvinfo : EIATTR_NUM_BARRIERS
	.align		4
        /*0020*/ 	.byte	0x02, 0x4c
        /*0022*/ 	.byte	0x01
	.zero		1


	//----- nvinfo : EIATTR_EXTERNS
	.align		4
        /*0024*/ 	.byte	0x04, 0x0f
        /*0026*/ 	.short	(.L_25 - .L_24)


	//   ....[0]....
	.align		4
.L_24:
        /*0028*/ 	.word	index@(__assertfail)


	//----- nvinfo : EIATTR_MERCURY_ISA_VERSION
	.align		4
.L_25:
        /*002c*/ 	.byte	0x03, 0x5f
        /*002e*/ 	.short	0x0101


	//----- nvinfo : EIATTR_INT_WARP_WIDE_INSTR_OFFSETS
	.align		4
        /*0030*/ 	.byte	0x04, 0x31
        /*0032*/ 	.short	(.L_27 - .L_26)


	//   ....[0]....
.L_26:
        /*0034*/ 	.word	0x00000710


	//   ....[1]....
        /*0038*/ 	.word	0x00000740


	//   ....[2]....
        /*003c*/ 	.word	0x00000900


	//----- nvinfo : EIATTR_COOP_GROUP_MASK_REGIDS
	.align		4
.L_27:
        /*0040*/ 	.byte	0x04, 0x29
        /*0042*/ 	.short	(.L_29 - .L_28)


	//   ....[0]....
.L_28:
        /*0044*/ 	.word	0xffffffff


	//   ....[1]....
        /*0048*/ 	.word	0xffffffff


	//   ....[2]....
        /*004c*/ 	.word	0xffffffff


	//   ....[3]....
        /*0050*/ 	.word	0xffffffff


	//   ....[4]....
        /*0054*/ 	.word	0xffffffff


	//   ....[5]....
        /*0058*/ 	.word	0xffffffff


	//----- nvinfo : EIATTR_COOP_GROUP_INSTR_OFFSETS
	.align		4
.L_29:
        /*005c*/ 	.byte	0x04, 0x28
        /*005e*/ 	.short	(.L_31 - .L_30)


	//   ....[0]....
.L_30:
        /*0060*/ 	.word	0x00000060


	//   ....[1]....
        /*0064*/ 	.word	0x00000070


	//   ....[2]....
        /*0068*/ 	.word	0x00000130


	//   ....[3]....
        /*006c*/ 	.word	0x00000560


	//   ....[4]....
        /*0070*/ 	.word	0x00000a80


	//   ....[5]....
        /*0074*/ 	.word	0x000014c0


	//----- nvinfo : EIATTR_REG_RECONFIG
	.align		4
.L_31:
        /*0078*/ 	.byte	0x01, 0x54
	.zero		2


	//----- nvinfo : EIATTR_SYSCALL_OFFSETS
	.align		4
        /*007c*/ 	.byte	0x04, 0x46
        /*007e*/ 	.short	(.L_33 - .L_32)


	//   ....[0]....
.L_32:
        /*0080*/ 	.word	0x00001680


	//----- nvinfo : EIATTR_MBARRIER_INSTR_OFFSETS
	.align		4
.L_33:
        /*0084*/ 	.byte	0x04, 0x39
        /*0086*/ 	.short	(.L_35 - .L_34)


	//   ....[0]....
.L_34:
        /*0088*/ 	.word	0x00000250
        /*008c*/ 	.word	0x000000ff
        /*0090*/ 	.word	0x00000000
        /*0094*/ 	.short	0x0100
        /*0096*/ 	.byte	0x08
	.zero		1


	//   ....[1]....
        /*0098*/ 	.word	0x00000260
        /*009c*/ 	.word	0x000000ff
        /*00a0*/ 	.word	0x000000b8
        /*00a4*/ 	.short	0x0100
        /*00a6*/ 	.byte	0x08
	.zero		1


	//   ....[2]....
        /*00a8*/ 	.word	0x00000270
        /*00ac*/ 	.word	0x000000ff
        /*00b0*/ 	.word	0x00000008
        /*00b4*/ 	.short	0x0100
        /*00b6*/ 	.byte	0x08
	.zero		1


	//   ....[3]....
        /*00b8*/ 	.word	0x00000280
        /*00bc*/ 	.word	0x000000ff
        /*00c0*/ 	.word	0x000000c0
        /*00c4*/ 	.short	0x0100
        /*00c6*/ 	.byte	0x08
	.zero		1


	//   ....[4]....
        /*00c8*/ 	.word	0x00000290
        /*00cc*/ 	.word	0x000000ff
        /*00d0*/ 	.word	0x00000010
        /*00d4*/ 	.short	0x0100
        /*00d6*/ 	.byte	0x08
	.zero		1


	//   ....[5]....
        /*00d8*/ 	.word	0x000002a0
        /*00dc*/ 	.word	0x000000ff
        /*00e0*/ 	.word	0x000000c8
        /*00e4*/ 	.short	0x0100
        /*00e6*/ 	.byte	0x08
	.zero		1


	//   ....[6]....
        /*00e8*/ 	.word	0x000002b0
        /*00ec*/ 	.word	0x000000ff
        /*00f0*/ 	.word	0x00000018
        /*00f4*/ 	.short	0x0100
        /*00f6*/ 	.byte	0x08
	.zero		1


	//   ....[7]....
        /*00f8*/ 	.word	0x000002c0
        /*00fc*/ 	.word	0x000000ff
        /*0100*/ 	.word	0x000000d0
        /*0104*/ 	.short	0x0100
        /*0106*/ 	.byte	0x08
	.zero		1


	//   ....[8]....
        /*0108*/ 	.word	0x000002d0
        /*010c*/ 	.word	0x000000ff
        /*0110*/ 	.word	0x00000020
        /*0114*/ 	.short	0x0100
        /*0116*/ 	.byte	0x08
	.zero		1


	//   ....[9]....
        /*0118*/ 	.word	0x000002e0
        /*011c*/ 	.word	0x000000ff
        /*0120*/ 	.word	0x000000d8
        /*0124*/ 	.short	0x0100
        /*0126*/ 	.byte	0x08
	.zero		1


	//   ....[10]....
        /*0128*/ 	.word	0x000002f0
        /*012c*/ 	.word	0x000000ff
        /*0130*/ 	.word	0x00000028
        /*0134*/ 	.short	0x0100
        /*0136*/ 	.byte	0x08
	.zero		1


	//   ....[11]....
        /*0138*/ 	.word	0x00000300
        /*013c*/ 	.word	0x000000ff
        /*0140*/ 	.word	0x000000e0
        /*0144*/ 	.short	0x0100
        /*0146*/ 	.byte	0x08
	.zero		1


	//   ....[12]....
        /*0148*/ 	.word	0x00000310
        /*014c*/ 	.word	0x000000ff
        /*0150*/ 	.word	0x00000030
        /*0154*/ 	.short	0x0100
        /*0156*/ 	.byte	0x08
	.zero		1


	//   ....[13]....
        /*0158*/ 	.word	0x00000320
        /*015c*/ 	.word	0x000000ff
        /*0160*/ 	.word	0x000000e8
        /*0164*/ 	.short	0x0100
        /*0166*/ 	.byte	0x08
	.zero		1


	//   ....[14]....
        /*0168*/ 	.word	0x00000330
        /*016c*/ 	.word	0x000000ff
        /*0170*/ 	.word	0x00000038
        /*0174*/ 	.short	0x0100
        /*0176*/ 	.byte	0x08
	.zero		1


	//   ....[15]....
        /*0178*/ 	.word	0x00000340
        /*017c*/ 	.word	0x000000ff
        /*0180*/ 	.word	0x000000f0
        /*0184*/ 	.short	0x0100
        /*0186*/ 	.byte	0x08
	.zero		1


	//   ....[16]....
        /*0188*/ 	.word	0x00000350
        /*018c*/ 	.word	0x000000ff
        /*0190*/ 	.word	0x00000040
        /*0194*/ 	.short	0x0100
        /*0196*/ 	.byte	0x08
	.zero		1


	//   ....[17]....
        /*0198*/ 	.word	0x00000360
        /*019c*/ 	.word	0x000000ff
        /*01a0*/ 	.word	0x000000f8
        /*01a4*/ 	.short	0x0100
        /*01a6*/ 	.byte	0x08
	.zero		1


	//   ....[18]....
        /*01a8*/ 	.word	0x00000370
        /*01ac*/ 	.word	0x000000ff
        /*01b0*/ 	.word	0x00000048
        /*01b4*/ 	.short	0x0100
        /*01b6*/ 	.byte	0x08
	.zero		1


	//   ....[19]....
        /*01b8*/ 	.word	0x00000380
        /*01bc*/ 	.word	0x000000ff
        /*01c0*/ 	.word	0x00000100
        /*01c4*/ 	.short	0x0100
        /*01c6*/ 	.byte	0x08
	.zero		1


	//   ....[20]....
        /*01c8*/ 	.word	0x00000390
        /*01cc*/ 	.word	0x000000ff
        /*01d0*/ 	.word	0x00000050
        /*01d4*/ 	.short	0x0100
        /*01d6*/ 	.byte	0x08
	.zero		1


	//   ....[21]....
        /*01d8*/ 	.word	0x000003a0
        /*01dc*/ 	.word	0x000000ff
        /*01e0*/ 	.word	0x00000108
        /*01e4*/ 	.short	0x0100
        /*01e6*/ 	.byte	0x08
	.zero		1


	//   ....[22]....
        /*01e8*/ 	.word	0x000003b0
        /*01ec*/ 	.word	0x000000ff
        /*01f0*/ 	.word	0x00000058
        /*01f4*/ 	.short	0x0100
        /*01f6*/ 	.byte	0x08
	.zero		1


	//   ....[23]....
        /*01f8*/ 	.word	0x000003c0
        /*01fc*/ 	.word	0x000000ff
        /*0200*/ 	.word	0x00000110
        /*0204*/ 	.short	0x0100
        /*0206*/ 	.byte	0x08
	.zero		1


	//   ....[24]....
        /*0208*/ 	.word	0x000003d0
        /*020c*/ 	.word	0x000000ff
        /*0210*/ 	.word	0x00000060
        /*0214*/ 	.short	0x0100
        /*0216*/ 	.byte	0x08
	.zero		1


	//   ....[25]....
        /*0218*/ 	.word	0x000003e0
        /*021c*/ 	.word	0x000000ff
        /*0220*/ 	.word	0x00000118
        /*0224*/ 	.short	0x0100
        /*0226*/ 	.byte	0x08
	.zero		1


	//   ....[26]....
        /*0228*/ 	.word	0x000003f0
        /*022c*/ 	.word	0x000000ff
        /*0230*/ 	.word	0x00000068
        /*0234*/ 	.short	0x0100
        /*0236*/ 	.byte	0x08
	.zero		1


	//   ....[27]....
        /*0238*/ 	.word	0x00000400
        /*023c*/ 	.word	0x000000ff
        /*0240*/ 	.word	0x00000120
        /*0244*/ 	.short	0x0100
        /*0246*/ 	.byte	0x08
	.zero		1


	//   ....[28]....
        /*0248*/ 	.word	0x00000410
        /*024c*/ 	.word	0x000000ff
        /*0250*/ 	.word	0x00000070
        /*0254*/ 	.short	0x0100
        /*0256*/ 	.byte	0x08
	.zero		1


	//   ....[29]....
        /*0258*/ 	.word	0x00000420
        /*025c*/ 	.word	0x000000ff
        /*0260*/ 	.word	0x00000128
        /*0264*/ 	.short	0x0100
        /*0266*/ 	.byte	0x08
	.zero		1


	//   ....[30]....
        /*0268*/ 	.word	0x00000430
        /*026c*/ 	.word	0x000000ff
        /*0270*/ 	.word	0x00000078
        /*0274*/ 	.short	0x0100
        /*0276*/ 	.byte	0x08
	.zero		1


	//   ....[31]....
        /*0278*/ 	.word	0x00000440
        /*027c*/ 	.word	0x000000ff
        /*0280*/ 	.word	0x00000130
        /*0284*/ 	.short	0x0100
        /*0286*/ 	.byte	0x08
	.zero		1


	//   ....[32]....
        /*0288*/ 	.word	0x00000450
        /*028c*/ 	.word	0x000000ff
        /*0290*/ 	.word	0x00000080
        /*0294*/ 	.short	0x0100
        /*0296*/ 	.byte	0x08
	.zero		1


	//   ....[33]....
        /*0298*/ 	.word	0x00000460
        /*029c*/ 	.word	0x000000ff
        /*02a0*/ 	.word	0x00000138
        /*02a4*/ 	.short	0x0100
        /*02a6*/ 	.byte	0x08
	.zero		1


	//   ....[34]....
        /*02a8*/ 	.word	0x00000470
        /*02ac*/ 	.word	0x000000ff
        /*02b0*/ 	.word	0x00000088
        /*02b4*/ 	.short	0x0100
        /*02b6*/ 	.byte	0x08
	.zero		1


	//   ....[35]....
        /*02b8*/ 	.word	0x00000480
        /*02bc*/ 	.word	0x000000ff
        /*02c0*/ 	.word	0x00000140
        /*02c4*/ 	.short	0x0100
        /*02c6*/ 	.byte	0x08
	.zero		1


	//   ....[36]....
        /*02c8*/ 	.word	0x00000490
        /*02cc*/ 	.word	0x000000ff
        /*02d0*/ 	.word	0x00000090
        /*02d4*/ 	.short	0x0100
        /*02d6*/ 	.byte	0x08
	.zero		1


	//   ....[37]....
        /*02d8*/ 	.word	0x000004a0
        /*02dc*/ 	.word	0x000000ff
        /*02e0*/ 	.word	0x00000148
        /*02e4*/ 	.short	0x0100
        /*02e6*/ 	.byte	0x08
	.zero		1


	//   ....[38]....
        /*02e8*/ 	.word	0x000004b0
        /*02ec*/ 	.word	0x000000ff
        /*02f0*/ 	.word	0x00000098
        /*02f4*/ 	.short	0x0100
        /*02f6*/ 	.byte	0x08
	.zero		1


	//   ....[39]....
        /*02f8*/ 	.word	0x000004c0
        /*02fc*/ 	.word	0x000000ff
        /*0300*/ 	.word	0x00000150
        /*0304*/ 	.short	0x0100
        /*0306*/ 	.byte	0x08
	.zero		1


	//   ....[40]....
        /*0308*/ 	.word	0x000004d0
        /*030c*/ 	.word	0x000000ff
        /*0310*/ 	.word	0x000000a0
        /*0314*/ 	.short	0x0100
        /*0316*/ 	.byte	0x08
	.zero		1


	//   ....[41]....
        /*0318*/ 	.word	0x000004e0
        /*031c*/ 	.word	0x000000ff
        /*0320*/ 	.word	0x00000158
        /*0324*/ 	.short	0x0100
        /*0326*/ 	.byte	0x08
	.zero		1


	//   ....[42]....
        /*0328*/ 	.word	0x000004f0
        /*032c*/ 	.word	0x000000ff
        /*0330*/ 	.word	0x000000a8
        /*0334*/ 	.short	0x0100
        /*0336*/ 	.byte	0x08
	.zero		1


	//   ....[43]....
        /*0338*/ 	.word	0x00000500
        /*033c*/ 	.word	0x000000ff
        /*0340*/ 	.word	0x00000160
        /*0344*/ 	.short	0x0100
        /*0346*/ 	.byte	0x08
	.zero		1


	//   ....[44]....
        /*0348*/ 	.word	0x00000510
        /*034c*/ 	.word	0x000000ff
        /*0350*/ 	.word	0x000000b0
        /*0354*/ 	.short	0x0100
        /*0356*/ 	.byte	0x08
	.zero		1


	//   ....[45]....
        /*0358*/ 	.word	0x00000520
        /*035c*/ 	.word	0x000000ff
        /*0360*/ 	.word	0x00000168
        /*0364*/ 	.short	0x0100
        /*0366*/ 	.byte	0x08
	.zero		1


	//   ....[46]....
        /*0368*/ 	.word	0x00000980
        /*036c*/ 	.word	0x000000ff
        /*0370*/ 	.word	0x00000180
        /*0374*/ 	.short	0x0100
        /*0376*/ 	.byte	0x06
	.zero		1


	//   ....[47]....
        /*0378*/ 	.word	0x00000a10
        /*037c*/ 	.word	0x000000ff
        /*0380*/ 	.word	0x00000188
        /*0384*/ 	.short	0x0100
        /*0386*/ 	.byte	0x06
	.zero		1


	//   ....[48]....
        /*0388*/ 	.word	0x00001700
        /*038c*/ 	.word	0x00000003
        /*0390*/ 	.word	0x00000000
        /*0394*/ 	.short	0x010a
        /*0396*/ 	.byte	0x3f
	.zero		1


	//   ....[49]....
        /*0398*/ 	.word	0x00001740
        /*039c*/ 	.word	0x00000003
        /*03a0*/ 	.word	0x00000000
        /*03a4*/ 	.short	0x010a
        /*03a6*/ 	.byte	0x3f
	.zero		1


	//   ....[50]....
        /*03a8*/ 	.word	0x00001b30
        /*03ac*/ 	.word	0x000000ff
        /*03b0*/ 	.word	0x00000000
        /*03b4*/ 	.short	0x010a
        /*03b6*/ 	.byte	0x07
	.zero		1


	//   ....[51]....
        /*03b8*/ 	.word	0x00001b70
        /*03bc*/ 	.word	0x000000ff
        /*03c0*/ 	.word	0x00000000
        /*03c4*/ 	.short	0x010a
        /*03c6*/ 	.byte	0x07
	.zero		1


	//   ....[52]....
        /*03c8*/ 	.word	0x00001e40
        /*03cc*/ 	.word	0x00000005
        /*03d0*/ 	.word	0x00000000
        /*03d4*/ 	.short	0x0101
        /*03d6*/ 	.byte	0x3f
	.zero		1


	//   ....[53]....
        /*03d8*/ 	.word	0x00002000
        /*03dc*/ 	.word	0x00000003
        /*03e0*/ 	.word	0x00000000
        /*03e4*/ 	.short	0x0101
        /*03e6*/ 	.byte	0x3f
	.zero		1


	//   ....[54]....
        /*03e8*/ 	.word	0x00006550
        /*03ec*/ 	.word	0x00000014
        /*03f0*/ 	.word	0x000000b8
        /*03f4*/ 	.short	0x010a
        /*03f6*/ 	.byte	0x3f
	.zero		1


	//   ....[55]....
        /*03f8*/ 	.word	0x000068d0
        /*03fc*/ 	.word	0x00000003
        /*0400*/ 	.word	0x00000188
        /*0404*/ 	.short	0x0101
        /*0406*/ 	.byte	0x3f
	.zero		1


	//   ....[56]....
        /*0408*/ 	.word	0x00007020
        /*040c*/ 	.word	0x00000007
        /*0410*/ 	.word	0x00000000
        /*0414*/ 	.short	0x010a
        /*0416*/ 	.byte	0x3f
	.zero		1


	//   ....[57]....
        /*0418*/ 	.word	0x000070a0
        /*041c*/ 	.word	0x00000008
        /*0420*/ 	.word	0x00000000
        /*0424*/ 	.short	0x010a
        /*0426*/ 	.byte	0x3f
	.zero		1


	//   ....[58]....
        /*0428*/ 	.word	0x00007130
        /*042c*/ 	.word	0x00000009
        /*0430*/ 	.word	0x00000000
        /*0434*/ 	.short	0x010a
        /*0436*/ 	.byte	0x3f
	.zero		1


	//   ....[59]....
        /*0438*/ 	.word	0x000071c0
        /*043c*/ 	.word	0x00000008
        /*0440*/ 	.word	0x00000000
        /*0444*/ 	.short	0x010a
        /*0446*/ 	.byte	0x3f
	.zero		1


	//   ....[60]....
        /*0448*/ 	.word	0x00007250
        /*044c*/ 	.word	0x00000009
        /*0450*/ 	.word	0x00000000
        /*0454*/ 	.short	0x010a
        /*0456*/ 	.byte	0x3f
	.zero		1


	//   ....[61]....
        /*0458*/ 	.word	0x000072e0
        /*045c*/ 	.word	0x00000008
        /*0460*/ 	.word	0x00000000
        /*0464*/ 	.short	0x010a
        /*0466*/ 	.byte	0x3f
	.zero		1


	//   ....[62]....
        /*0468*/ 	.word	0x00007370
        /*046c*/ 	.word	0x00000009
        /*0470*/ 	.word	0x00000000
        /*0474*/ 	.short	0x010a
        /*0476*/ 	.byte	0x3f
	.zero		1


	//   ....[63]....
        /*0478*/ 	.word	0x00007400
        /*047c*/ 	.word	0x00000008
        /*0480*/ 	.word	0x00000000
        /*0484*/ 	.short	0x010a
        /*0486*/ 	.byte	0x3f
	.zero		1


	//   ....[64]....
        /*0488*/ 	.word	0x00007490
        /*048c*/ 	.word	0x00000009
        /*0490*/ 	.word	0x00000000
        /*0494*/ 	.short	0x010a
        /*0496*/ 	.byte	0x3f
	.zero		1


	//   ....[65]....
        /*0498*/ 	.word	0x00007520
        /*049c*/ 	.word	0x00000008
        /*04a0*/ 	.word	0x00000000
        /*04a4*/ 	.short	0x010a
        /*04a6*/ 	.byte	0x3f
	.zero		1


	//   ....[66]....
        /*04a8*/ 	.word	0x000075b0
        /*04ac*/ 	.word	0x00000009
        /*04b0*/ 	.word	0x00000000
        /*04b4*/ 	.short	0x010a
        /*04b6*/ 	.byte	0x3f
	.zero		1


	//   ....[67]....
        /*04b8*/ 	.word	0x00007640
        /*04bc*/ 	.word	0x00000008
        /*04c0*/ 	.word	0x00000000
        /*04c4*/ 	.short	0x010a
        /*04c6*/ 	.byte	0x3f
	.zero		1


	//   ....[68]....
        /*04c8*/ 	.word	0x000076d0
        /*04cc*/ 	.word	0x00000009
        /*04d0*/ 	.word	0x00000000
        /*04d4*/ 	.short	0x010a
        /*04d6*/ 	.byte	0x3f
	.zero		1


	//   ....[69]....
        /*04d8*/ 	.word	0x00007760
        /*04dc*/ 	.word	0x00000008
        /*04e0*/ 	.word	0x00000000
        /*04e4*/ 	.short	0x010a
        /*04e6*/ 	.byte	0x3f
	.zero		1


	//   ....[70]....
        /*04e8*/ 	.word	0x000077f0
        /*04ec*/ 	.word	0x00000009
        /*04f0*/ 	.word	0x00000000
        /*04f4*/ 	.short	0x010a
        /*04f6*/ 	.byte	0x3f
	.zero		1


	//   ....[71]....
        /*04f8*/ 	.word	0x00007880
        /*04fc*/ 	.word	0x00000008
        /*0500*/ 	.word	0x00000000
        /*0504*/ 	.short	0x010a
        /*0506*/ 	.byte	0x3f
	.zero		1


	//   ....[72]....
        /*0508*/ 	.word	0x00007910
        /*050c*/ 	.word	0x00000009
        /*0510*/ 	.word	0x00000000
        /*0514*/ 	.short	0x010a
        /*0516*/ 	.byte	0x3f
	.zero		1


	//   ....[73]....
        /*0518*/ 	.word	0x000079a0
        /*051c*/ 	.word	0x00000008
        /*0520*/ 	.word	0x00000000
        /*0524*/ 	.short	0x010a
        /*0526*/ 	.byte	0x3f
	.zero		1


	//   ....[74]....
        /*0528*/ 	.word	0x00007a30
        /*052c*/ 	.word	0x00000009
        /*0530*/ 	.word	0x00000000
        /*0534*/ 	.short	0x010a
        /*0536*/ 	.byte	0x3f
	.zero		1


	//   ....[75]....
        /*0538*/ 	.word	0x00007ac0
        /*053c*/ 	.word	0x00000008
        /*0540*/ 	.word	0x00000000
        /*0544*/ 	.short	0x010a
        /*0546*/ 	.byte	0x3f
	.zero		1


	//   ....[76]....
        /*0548*/ 	.word	0x00007b50
        /*054c*/ 	.word	0x00000009
        /*0550*/ 	.word	0x00000000
        /*0554*/ 	.short	0x010a
        /*0556*/ 	.byte	0x3f
	.zero		1


	//   ....[77]....
        /*0558*/ 	.word	0x00007be0
        /*055c*/ 	.word	0x00000006
        /*0560*/ 	.word	0x00000000
        /*0564*/ 	.short	0x010a
        /*0566*/ 	.byte	0x3f
	.zero		1


	//   ....[78]....
        /*0568*/ 	.word	0x00007c70
        /*056c*/ 	.word	0x00000003
        /*0570*/ 	.word	0x00000000
        /*0574*/ 	.short	0x010a
        /*0576*/ 	.byte	0x3f
	.zero		1


	//   ....[79]....
        /*0578*/ 	.word	0x00007cd0
        /*057c*/ 	.word	0x00000003
        /*0580*/ 	.word	0x00000000
        /*0584*/ 	.short	0x010a
        /*0586*/ 	.byte	0x3f
	.zero		1


	//   ....[80]....
        /*0588*/ 	.word	0x00007d30
        /*058c*/ 	.word	0x00000006
        /*0590*/ 	.word	0x00000000
        /*0594*/ 	.short	0x010a
        /*0596*/ 	.byte	0x3f
	.zero		1


	//   ....[81]....
        /*0598*/ 	.word	0x00007e00
        /*059c*/ 	.word	0x00000014
        /*05a0*/ 	.word	0x000000b8
        /*05a4*/ 	.short	0x010a
        /*05a6*/ 	.byte	0x3f
	.zero		1


	//   ....[82]....
        /*05a8*/ 	.word	0x00007ed0
        /*05ac*/ 	.word	0x00000007
        /*05b0*/ 	.word	0x00000000
        /*05b4*/ 	.short	0x010a
        /*05b6*/ 	.byte	0x3f
	.zero		1


	//   ....[83]....
        /*05b8*/ 	.word	0x00007f20
        /*05bc*/ 	.word	0x00000008
        /*05c0*/ 	.word	0x00000000
        /*05c4*/ 	.short	0x010a
        /*05c6*/ 	.byte	0x3f
	.zero		1


	//   ....[84]....
        /*05c8*/ 	.word	0x00007f70
        /*05cc*/ 	.word	0x00000009
        /*05d0*/ 	.word	0x00000000
        /*05d4*/ 	.short	0x010a
        /*05d6*/ 	.byte	0x3f
	.zero		1


	//   ....[85]....
        /*05d8*/ 	.word	0x00007fc0
        /*05dc*/ 	.word	0x00000008
        /*05e0*/ 	.word	0x00000000
        /*05e4*/ 	.short	0x010a
        /*05e6*/ 	.byte	0x3f
	.zero		1


	//   ....[86]....
        /*05e8*/ 	.word	0x00008010
        /*05ec*/ 	.word	0x00000009
        /*05f0*/ 	.word	0x00000000
        /*05f4*/ 	.short	0x010a
        /*05f6*/ 	.byte	0x3f
	.zero		1


	//   ....[87]....
        /*05f8*/ 	.word	0x00008060
        /*05fc*/ 	.word	0x00000008
        /*0600*/ 	.word	0x00000000
        /*0604*/ 	.short	0x010a
        /*0606*/ 	.byte	0x3f
	.zero		1


	//   ....[88]....
        /*0608*/ 	.word	0x000080b0
        /*060c*/ 	.word	0x00000009
        /*0610*/ 	.word	0x00000000
        /*0614*/ 	.short	0x010a
        /*0616*/ 	.byte	0x3f
	.zero		1


	//   ....[89]....
        /*0618*/ 	.word	0x00008100
        /*061c*/ 	.word	0x00000008
        /*0620*/ 	.word	0x00000000
        /*0624*/ 	.short	0x010a
        /*0626*/ 	.byte	0x3f
	.zero		1


	//   ....[90]....
        /*0628*/ 	.word	0x00008150
        /*062c*/ 	.word	0x00000009
        /*0630*/ 	.word	0x00000000
        /*0634*/ 	.short	0x010a
        /*0636*/ 	.byte	0x3f
	.zero		1


	//   ....[91]....
        /*0638*/ 	.word	0x000081a0
        /*063c*/ 	.word	0x00000008
        /*0640*/ 	.word	0x00000000
        /*0644*/ 	.short	0x010a
        /*0646*/ 	.byte	0x3f
	.zero		1


	//   ....[92]....
        /*0648*/ 	.word	0x000081f0
        /*064c*/ 	.word	0x00000009
        /*0650*/ 	.word	0x00000000
        /*0654*/ 	.short	0x010a
        /*0656*/ 	.byte	0x3f
	.zero		1


	//   ....[93]....
        /*0658*/ 	.word	0x00008240
        /*065c*/ 	.word	0x00000008
        /*0660*/ 	.word	0x00000000
        /*0664*/ 	.short	0x010a
        /*0666*/ 	.byte	0x3f
	.zero		1


	//   ....[94]....
        /*0668*/ 	.word	0x00008290
        /*066c*/ 	.word	0x00000009
        /*0670*/ 	.word	0x00000000
        /*0674*/ 	.short	0x010a
        /*0676*/ 	.byte	0x3f
	.zero		1


	//   ....[95]....
        /*0678*/ 	.word	0x000082e0
        /*067c*/ 	.word	0x00000008
        /*0680*/ 	.word	0x00000000
        /*0684*/ 	.short	0x010a
        /*0686*/ 	.byte	0x3f
	.zero		1


	//   ....[96]....
        /*0688*/ 	.word	0x00008330
        /*068c*/ 	.word	0x00000009
        /*0690*/ 	.word	0x00000000
        /*0694*/ 	.short	0x010a
        /*0696*/ 	.byte	0x3f
	.zero		1


	//   ....[97]....
        /*0698*/ 	.word	0x00008380
        /*069c*/ 	.word	0x00000008
        /*06a0*/ 	.word	0x00000000
        /*06a4*/ 	.short	0x010a
        /*06a6*/ 	.byte	0x3f
	.zero		1


	//   ....[98]....
        /*06a8*/ 	.word	0x000083d0
        /*06ac*/ 	.word	0x00000009
        /*06b0*/ 	.word	0x00000000
        /*06b4*/ 	.short	0x010a
        /*06b6*/ 	.byte	0x3f
	.zero		1


	//   ....[99]....
        /*06b8*/ 	.word	0x00008420
        /*06bc*/ 	.word	0x00000008
        /*06c0*/ 	.word	0x00000000
        /*06c4*/ 	.short	0x010a
        /*06c6*/ 	.byte	0x3f
	.zero		1


	//   ....[100]....
        /*06c8*/ 	.word	0x00008470
        /*06cc*/ 	.word	0x00000009
        /*06d0*/ 	.word	0x00000000
        /*06d4*/ 	.short	0x010a
        /*06d6*/ 	.byte	0x3f
	.zero		1


	//   ....[101]....
        /*06d8*/ 	.word	0x000084c0
        /*06dc*/ 	.word	0x00000008
        /*06e0*/ 	.word	0x00000000
        /*06e4*/ 	.short	0x010a
        /*06e6*/ 	.byte	0x3f
	.zero		1


	//   ....[102]....
        /*06e8*/ 	.word	0x00008510
        /*06ec*/ 	.word	0x00000009
        /*06f0*/ 	.word	0x00000000
        /*06f4*/ 	.short	0x010a
        /*06f6*/ 	.byte	0x3f
	.zero		1


	//   ....[103]....
        /*06f8*/ 	.word	0x00008560
        /*06fc*/ 	.word	0x00000006
        /*0700*/ 	.word	0x00000000
        /*0704*/ 	.short	0x010a
        /*0706*/ 	.byte	0x3f
	.zero		1


	//----- nvinfo : EIATTR_NUM_MBARRIERS
	.align		4
.L_35:
        /*0708*/ 	.byte	0x03, 0x38
        /*070a*/ 	.short	0x0030


	//----- nvinfo : EIATTR_EXIT_INSTR_OFFSETS
	.align		4
        /*070c*/ 	.byte	0x04, 0x1c
        /*070e*/ 	.short	(.L_37 - .L_36)


	//   ....[0]....
.L_36:
        /*0710*/ 	.word	0x00000be0


	//   ....[1]....
        /*0714*/ 	.word	0x000013f0


	//   ....[2]....
        /*0718*/ 	.word	0x00005c80


	//   ....[3]....
        /*071c*/ 	.word	0x000061e0


	//   ....[4]....
        /*0720*/ 	.word	0x00007cc0


	//----- nvinfo : EIATTR_MAX_THREADS
	.align		4
.L_37:
        /*0724*/ 	.byte	0x04, 0x05
        /*0726*/ 	.short	(.L_39 - .L_38)
.L_38:
        /*0728*/ 	.word	0x00000180
        /*072c*/ 	.word	0x00000001
        /*0730*/ 	.word	0x00000001


	//----- nvinfo : EIATTR_CRS_STACK_SIZE
	.align		4
.L_39:
        /*0734*/ 	.byte	0x04, 0x1e
        /*0736*/ 	.short	(.L_41 - .L_40)
.L_40:
        /*0738*/ 	.word	0x00000000


	//----- nvinfo : EIATTR_CBANK_PARAM_SIZE
	.align		4
.L_41:
        /*073c*/ 	.byte	0x03, 0x19
        /*073e*/ 	.short	0x0470


	//----- nvinfo : EIATTR_PARAM_CBANK
	.align		4
        /*0740*/ 	.byte	0x04, 0x0a
        /*0742*/ 	.short	(.L_43 - .L_42)
	.align		4
.L_42:
        /*0744*/ 	.word	index@(.nv.constant0._ZN7cutlass13device_kernelINS_4gemm6kernel13GemmUniversalIN4cute5tupleIJiiiiEEENS1_10collective13CollectiveMmaINS1_34MainloopSm90TmaGmmaWarpSpecializedILi23ENS5_IJNS4_1CILi2EEENSA_ILi1EEESC_EEENS1_35KernelTmaWarpSpecializedCooperativeEEENS5_IJNSA_ILi256EEENSA_ILi48EEENSA_ILi16EEEEEENS_10bfloat16_tENS5_IJlSC_lEEESK_SL_NS4_8TiledMMAINS4_8MMA_AtomIJNS4_4SM904GMMA27MMA_64x16x16_F32BF16BF16_SSILNSP_5MajorE0ELSR_0ELNSP_7ScaleInE1ELSS_1EEEEEENS4_6LayoutISD_NS5_IJSC_NSA_ILi0EEESW_EEEEENS5_IJNS4_10UnderscoreESZ_SZ_EEEEENS4_13SM90_TMA_LOADENS4_14ComposedLayoutINS4_7SwizzleILi1ELi4ELi3EEENS4_18smem_ptr_flag_bitsILi16EEENSV_INS5_IJNSA_ILi8EEESI_EEENS5_IJSI_SC_EEEEEEEvNS4_8identityENS4_23SM90_TMA_LOAD_MULTICASTES1C_vS1D_EENS_8epilogue10collective6detail29Sm90TmaWarpSpecializedAdapterINS1H_15DefaultEpilogueISK_SL_SL_NS1G_6thread17LinearCombinationISK_Li1EffLNS1L_9ScaleType4KindE0ELNS_15FloatRoundStyleE2ESK_EENS1_15EpilogueDefaultEEEEEvvEEEEvNT_6ParamsE)
        /*0748*/ 	.short	0x0210
        /*074a*/ 	.short	0x0470


	//----- nvinfo : EIATTR_SW_WAR
	.align		4
.L_43:
        /*074c*/ 	.byte	0x04, 0x36
        /*074e*/ 	.short	(.L_45 - .L_44)
.L_44:
        /*0750*/ 	.word	0x00000008
.L_45:


//--------------------- .nv.callgraph             --------------------------
	.section	.nv.callgraph,"",@"SHT_CUDA_CALLGRAPH"
	.align	4
	.sectionentsize	8
	.align		4
        /*0000*/ 	.word	0x00000000
	.align		4
        /*0004*/ 	.word	0xffffffff
	.align		4
        /*0008*/ 	.word	index@(_ZN7cutlass13device_kernelINS_4gemm6kernel13GemmUniversalIN4cute5tupleIJiiiiEEENS1_10collective13CollectiveMmaINS1_34MainloopSm90TmaGmmaWarpSpecializedILi23ENS5_IJNS4_1CILi2EEENSA_ILi1EEESC_EEENS1_35KernelTmaWarpSpecializedCooperativeEEENS5_IJNSA_ILi256EEENSA_ILi48EEENSA_ILi16EEEEEENS_10bfloat16_tENS5_IJlSC_lEEESK_SL_NS4_8TiledMMAINS4_8MMA_AtomIJNS4_4SM904GMMA27MMA_64x16x16_F32BF16BF16_SSILNSP_5MajorE0ELSR_0ELNSP_7ScaleInE1ELSS_1EEEEEENS4_6LayoutISD_NS5_IJSC_NSA_ILi0EEESW_EEEEENS5_IJNS4_10UnderscoreESZ_SZ_EEEEENS4_13SM90_TMA_LOADENS4_14ComposedLayoutINS4_7SwizzleILi1ELi4ELi3EEENS4_18smem_ptr_flag_bitsILi16EEENSV_INS5_IJNSA_ILi8EEESI_EEENS5_IJSI_SC_EEEEEEEvNS4_8identityENS4_23SM90_TMA_LOAD_MULTICASTES1C_vS1D_EENS_8epilogue10collective6detail29Sm90TmaWarpSpecializedAdapterINS1H_15DefaultEpilogueISK_SL_SL_NS1G_6thread17LinearCombinationISK_Li1EffLNS1L_9ScaleType4KindE0ELNS_15FloatRoundStyleE2ESK_EENS1_15EpilogueDefaultEEEEEvvEEEEvNT_6ParamsE)
	.align		4
        /*000c*/ 	.word	index@(__assertfail)
	.align		4
        /*0010*/ 	.word	0x00000000
	.align		4
        /*0014*/ 	.word	0xfffffffe
	.align		4
        /*0018*/ 	.word	0x00000000
	.align		4
        /*001c*/ 	.word	0xfffffffd
	.align		4
        /*0020*/ 	.word	0x00000000
	.align		4
        /*0024*/ 	.word	0xfffffffc


//--------------------- .nv.constant4             --------------------------
	.section	.nv.constant4,"a",@progbits
	.align	8
	.align		8
.nv.constant4:
        /*0000*/ 	.dword	__assertfail
	.align		8
        /*0008*/ 	.dword	__unnamed_1
	.align		8
        /*0010*/ 	.dword	_ZN40_INTERNAL_298afff1_4_k_cu_7062ef3f_152934cuda3std3__45__cpo5beginE
	.align		8
        /*0018*/ 	.dword	_ZN40_INTERNAL_298afff1_4_k_cu_7062ef3f_152934cuda3std3__45__cpo3endE
	.align		8
        /*0020*/ 	.dword	_ZN40_INTERNAL_298afff1_4_k_cu_7062ef3f_152934cuda3std3__45__cpo6cbeginE
	.align		8
        /*0028*/ 	.dword	_ZN40_INTERNAL_298afff1_4_k_cu_7062ef3f_152934cuda3std3__45__cpo4cendE
	.align		8
        /*0030*/ 	.dword	_ZN40_INTERNAL_298afff1_4_k_cu_7062ef3f_152934cuda3std3__442_GLOBAL__N__298afff1_4_k_cu_7062ef3f_152936ignoreE
	.align		8
        /*0038*/ 	.dword	_ZN40_INTERNAL_298afff1_4_k_cu_7062ef3f_152934cuda3std3__419piecewise_constructE
	.align		8
        /*0040*/ 	.dword	_ZN40_INTERNAL_298afff1_4_k_cu_7062ef3f_152934cuda3std3__48in_placeE
	.align		8
        /*0048*/ 	.dword	_ZN40_INTERNAL_298afff1_4_k_cu_7062ef3f_152934cuda3std6ranges3__45__cpo4swapE
	.align		8
        /*0050*/ 	.dword	_ZN40_INTERNAL_298afff1_4_k_cu_7062ef3f_152934cuda3std6ranges3__45__cpo9iter_moveE
	.align		8
        /*0058*/ 	.dword	_ZN40_INTERNAL_298afff1_4_k_cu_7062ef3f_152934cute7productE
	.align		8
        /*0060*/ 	.dword	_ZN40_INTERNAL_298afff1_4_k_cu_7062ef3f_152934cute1_E
	.align		8
        /*0068*/ 	.dword	$str$22
	.align		8
        /*0070*/ 	.dword	$str$23


//--------------------- .text._ZN7cutlass13device_kernelINS_4gemm6kernel13GemmUniversalIN4cute5tupleIJiiiiEEENS1_10collective13CollectiveMmaINS1_34MainloopSm90TmaGmmaWarpSpecializedILi23ENS5_IJNS4_1CILi2EEENSA_ILi1EEESC_EEENS1_35KernelTmaWarpSpecializedCooperativeEEENS5_IJNSA_ILi256EEENSA_ILi48EEENSA_ILi16EEEEEENS_10bfloat16_tENS5_IJlSC_lEEESK_SL_NS4_8TiledMMAINS4_8MMA_AtomIJNS4_4SM904GMMA27MMA_64x16x16_F32BF16BF16_SSILNSP_5MajorE0ELSR_0ELNSP_7ScaleInE1ELSS_1EEEEEENS4_6LayoutISD_NS5_IJSC_NSA_ILi0EEESW_EEEEENS5_IJNS4_10UnderscoreESZ_SZ_EEEEENS4_13SM90_TMA_LOADENS4_14ComposedLayoutINS4_7SwizzleILi1ELi4ELi3EEENS4_18smem_ptr_flag_bitsILi16EEENSV_INS5_IJNSA_ILi8EEESI_EEENS5_IJSI_SC_EEEEEEEvNS4_8identityENS4_23SM90_TMA_LOAD_MULTICASTES1C_vS1D_EENS_8epilogue10collective6detail29Sm90TmaWarpSpecializedAdapterINS1H_15DefaultEpilogueISK_SL_SL_NS1G_6thread17LinearCombinationISK_Li1EffLNS1L_9ScaleType4KindE0ELNS_15FloatRoundStyleE2ESK_EENS1_15EpilogueDefaultEEEEEvvEEEEvNT_6ParamsE --------------------------
	.section	.text._ZN7cutlass13device_kernelINS_4gemm6kernel13GemmUniversalIN4cute5tupleIJiiiiEEENS1_10collective13CollectiveMmaINS1_34MainloopSm90TmaGmmaWarpSpecializedILi23ENS5_IJNS4_1CILi2EEENSA_ILi1EEESC_EEENS1_35KernelTmaWarpSpecializedCooperativeEEENS5_IJNSA_ILi256EEENSA_ILi48EEENSA_ILi16EEEEEENS_10bfloat16_tENS5_IJlSC_lEEESK_SL_NS4_8TiledMMAINS4_8MMA_AtomIJNS4_4SM904GMMA27MMA_64x16x16_F32BF16BF16_SSILNSP_5MajorE0ELSR_0ELNSP_7ScaleInE1ELSS_1EEEEEENS4_6LayoutISD_NS5_IJSC_NSA_ILi0EEESW_EEEEENS5_IJNS4_10UnderscoreESZ_SZ_EEEEENS4_13SM90_TMA_LOADENS4_14ComposedLayoutINS4_7SwizzleILi1ELi4ELi3EEENS4_18smem_ptr_flag_bitsILi16EEENSV_INS5_IJNSA_ILi8EEESI_EEENS5_IJSI_SC_EEEEEEEvNS4_8identityENS4_23SM90_TMA_LOAD_MULTICASTES1C_vS1D_EENS_8epilogue10collective6detail29Sm90TmaWarpSpecializedAdapterINS1H_15DefaultEpilogueISK_SL_SL_NS1G_6thread17LinearCombinationISK_Li1EffLNS1L_9ScaleType4KindE0ELNS_15FloatRoundStyleE2ESK_EENS1_15EpilogueDefaultEEEEEvvEEEEvNT_6ParamsE,"ax",@progbits
	.align	128
.text._ZN7cutlass13device_kernelINS_4gemm6kernel13GemmUniversalIN4cute5tupleIJiiiiEEENS1_10collective13CollectiveMmaINS1_34MainloopSm90TmaGmmaWarpSpecializedILi23ENS5_IJNS4_1CILi2EEENSA_ILi1EEESC_EEENS1_35KernelTmaWarpSpecializedCooperativeEEENS5_IJNSA_ILi256EEENSA_ILi48EEENSA_ILi16EEEEEENS_10bfloat16_tENS5_IJlSC_lEEESK_SL_NS4_8TiledMMAINS4_8MMA_AtomIJNS4_4SM904GMMA27MMA_64x16x16_F32BF16BF16_SSILNSP_5MajorE0ELSR_0ELNSP_7ScaleInE1ELSS_1EEEEEENS4_6LayoutISD_NS5_IJSC_NSA_ILi0EEESW_EEEEENS5_IJNS4_10UnderscoreESZ_SZ_EEEEENS4_13SM90_TMA_LOADENS4_14ComposedLayoutINS4_7SwizzleILi1ELi4ELi3EEENS4_18smem_ptr_flag_bitsILi16EEENSV_INS5_IJNSA_ILi8EEESI_EEENS5_IJSI_SC_EEEEEEEvNS4_8identityENS4_23SM90_TMA_LOAD_MULTICASTES1C_vS1D_EENS_8epilogue10collective6detail29Sm90TmaWarpSpecializedAdapterINS1H_15DefaultEpilogueISK_SL_SL_NS1G_6thread17LinearCombinationISK_Li1EffLNS1L_9ScaleType4KindE0ELNS_15FloatRoundStyleE2ESK_EENS1_15EpilogueDefaultEEEEEvvEEEEvNT_6ParamsE:
        .type           _ZN7cutlass13device_kernelINS_4gemm6kernel13GemmUniversalIN4cute5tupleIJiiiiEEENS1_10collective13CollectiveMmaINS1_34MainloopSm90TmaGmmaWarpSpecializedILi23ENS5_IJNS4_1CILi2EEENSA_ILi1EEESC_EEENS1_35KernelTmaWarpSpecializedCooperativeEEENS5_IJNSA_ILi256EEENSA_ILi48EEENSA_ILi16EEEEEENS_10bfloat16_tENS5_IJlSC_lEEESK_SL_NS4_8TiledMMAINS4_8MMA_AtomIJNS4_4SM904GMMA27MMA_64x16x16_F32BF16BF16_SSILNSP_5MajorE0ELSR_0ELNSP_7ScaleInE1ELSS_1EEEEEENS4_6LayoutISD_NS5_IJSC_NSA_ILi0EEESW_EEEEENS5_IJNS4_10UnderscoreESZ_SZ_EEEEENS4_13SM90_TMA_LOADENS4_14ComposedLayoutINS4_7SwizzleILi1ELi4ELi3EEENS4_18smem_ptr_flag_bitsILi16EEENSV_INS5_IJNSA_ILi8EEESI_EEENS5_IJSI_SC_EEEEEEEvNS4_8identityENS4_23SM90_TMA_LOAD_MULTICASTES1C_vS1D_EENS_8epilogue10collective6detail29Sm90TmaWarpSpecializedAdapterINS1H_15DefaultEpilogueISK_SL_SL_NS1G_6thread17LinearCombinationISK_Li1EffLNS1L_9ScaleType4KindE0ELNS_15FloatRoundStyleE2ESK_EENS1_15EpilogueDefaultEEEEEvvEEEEvNT_6ParamsE,@function
        .size           _ZN7cutlass13device_kernelINS_4gemm6kernel13GemmUniversalIN4cute5tupleIJiiiiEEENS1_10collective13CollectiveMmaINS1_34MainloopSm90TmaGmmaWarpSpecializedILi23ENS5_IJNS4_1CILi2EEENSA_ILi1EEESC_EEENS1_35KernelTmaWarpSpecializedCooperativeEEENS5_IJNSA_ILi256EEENSA_ILi48EEENSA_ILi16EEEEEENS_10bfloat16_tENS5_IJlSC_lEEESK_SL_NS4_8TiledMMAINS4_8MMA_AtomIJNS4_4SM904GMMA27MMA_64x16x16_F32BF16BF16_SSILNSP_5MajorE0ELSR_0ELNSP_7ScaleInE1ELSS_1EEEEEENS4_6LayoutISD_NS5_IJSC_NSA_ILi0EEESW_EEEEENS5_IJNS4_10UnderscoreESZ_SZ_EEEEENS4_13SM90_TMA_LOADENS4_14ComposedLayoutINS4_7SwizzleILi1ELi4ELi3EEENS4_18smem_ptr_flag_bitsILi16EEENSV_INS5_IJNSA_ILi8EEESI_EEENS5_IJSI_SC_EEEEEEEvNS4_8identityENS4_23SM90_TMA_LOAD_MULTICASTES1C_vS1D_EENS_8epilogue10collective6detail29Sm90TmaWarpSpecializedAdapterINS1H_15DefaultEpilogueISK_SL_SL_NS1G_6thread17LinearCombinationISK_Li1EffLNS1L_9ScaleType4KindE0ELNS_15FloatRoundStyleE2ESK_EENS1_15EpilogueDefaultEEEEEvvEEEEvNT_6ParamsE,(.L_x_202 - _ZN7cutlass13device_kernelINS_4gemm6kernel13GemmUniversalIN4cute5tupleIJiiiiEEENS1_10collective13CollectiveMmaINS1_34MainloopSm90TmaGmmaWarpSpecializedILi23ENS5_IJNS4_1CILi2EEENSA_ILi1EEESC_EEENS1_35KernelTmaWarpSpecializedCooperativeEEENS5_IJNSA_ILi256EEENSA_ILi48EEENSA_ILi16EEEEEENS_10bfloat16_tENS5_IJlSC_lEEESK_SL_NS4_8TiledMMAINS4_8MMA_AtomIJNS4_4SM904GMMA27MMA_64x16x16_F32BF16BF16_SSILNSP_5MajorE0ELSR_0ELNSP_7ScaleInE1ELSS_1EEEEEENS4_6LayoutISD_NS5_IJSC_NSA_ILi0EEESW_EEEEENS5_IJNS4_10UnderscoreESZ_SZ_EEEEENS4_13SM90_TMA_LOADENS4_14ComposedLayoutINS4_7SwizzleILi1ELi4ELi3EEENS4_18smem_ptr_flag_bitsILi16EEENSV_INS5_IJNSA_ILi8EEESI_EEENS5_IJSI_SC_EEEEEEEvNS4_8identityENS4_23SM90_TMA_LOAD_MULTICASTES1C_vS1D_EENS_8epilogue10collective6detail29Sm90TmaWarpSpecializedAdapterINS1H_15DefaultEpilogueISK_SL_SL_NS1G_6thread17LinearCombinationISK_Li1EffLNS1L_9ScaleType4KindE0ELNS_15FloatRoundStyleE2ESK_EENS1_15EpilogueDefaultEEEEEvvEEEEvNT_6ParamsE)
        .other          _ZN7cutlass13device_kernelINS_4gemm6kernel13GemmUniversalIN4cute5tupleIJiiiiEEENS1_10collective13CollectiveMmaINS1_34MainloopSm90TmaGmmaWarpSpecializedILi23ENS5_IJNS4_1CILi2EEENSA_ILi1EEESC_EEENS1_35KernelTmaWarpSpecializedCooperativeEEENS5_IJNSA_ILi256EEENSA_ILi48EEENSA_ILi16EEEEEENS_10bfloat16_tENS5_IJlSC_lEEESK_SL_NS4_8TiledMMAINS4_8MMA_AtomIJNS4_4SM904GMMA27MMA_64x16x16_F32BF16BF16_SSILNSP_5MajorE0ELSR_0ELNSP_7ScaleInE1ELSS_1EEEEEENS4_6LayoutISD_NS5_IJSC_NSA_ILi0EEESW_EEEEENS5_IJNS4_10UnderscoreESZ_SZ_EEEEENS4_13SM90_TMA_LOADENS4_14ComposedLayoutINS4_7SwizzleILi1ELi4ELi3EEENS4_18smem_ptr_flag_bitsILi16EEENSV_INS5_IJNSA_ILi8EEESI_EEENS5_IJSI_SC_EEEEEEEvNS4_8identityENS4_23SM90_TMA_LOAD_MULTICASTES1C_vS1D_EENS_8epilogue10collective6detail29Sm90TmaWarpSpecializedAdapterINS1H_15DefaultEpilogueISK_SL_SL_NS1G_6thread17LinearCombinationISK_Li1EffLNS1L_9ScaleType4KindE0ELNS_15FloatRoundStyleE2ESK_EENS1_15EpilogueDefaultEEEEEvvEEEEvNT_6ParamsE,@"STO_CUDA_ENTRY STV_DEFAULT"
_ZN7cutlass13device_kernelINS_4gemm6kernel13GemmUniversalIN4cute5tupleIJiiiiEEENS1_10collective13CollectiveMmaINS1_34MainloopSm90TmaGmmaWarpSpecializedILi23ENS5_IJNS4_1CILi2EEENSA_ILi1EEESC_EEENS1_35KernelTmaWarpSpecializedCooperativeEEENS5_IJNSA_ILi256EEENSA_ILi48EEENSA_ILi16EEEEEENS_10bfloat16_tENS5_IJlSC_lEEESK_SL_NS4_8TiledMMAINS4_8MMA_AtomIJNS4_4SM904GMMA27MMA_64x16x16_F32BF16BF16_SSILNSP_5MajorE0ELSR_0ELNSP_7ScaleInE1ELSS_1EEEEEENS4_6LayoutISD_NS5_IJSC_NSA_ILi0EEESW_EEEEENS5_IJNS4_10UnderscoreESZ_SZ_EEEEENS4_13SM90_TMA_LOADENS4_14ComposedLayoutINS4_7SwizzleILi1ELi4ELi3EEENS4_18smem_ptr_flag_bitsILi16EEENSV_INS5_IJNSA_ILi8EEESI_EEENS5_IJSI_SC_EEEEEEEvNS4_8identityENS4_23SM90_TMA_LOAD_MULTICASTES1C_vS1D_EENS_8epilogue10collective6detail29Sm90TmaWarpSpecializedAdapterINS1H_15DefaultEpilogueISK_SL_SL_NS1G_6thread17LinearCombinationISK_Li1EffLNS1L_9ScaleType4KindE0ELNS_15FloatRoundStyleE2ESK_EENS1_15EpilogueDefaultEEEEEvvEEEEvNT_6ParamsE:
[----:B------:R-:W0:Y:S01]  /*0000*/  LDC R1, c[0x0][0x28] ;  /* 0x00000a00ff017b82 */ /* 0x000e220000000800 */
[----:B------:R-:W1:Y:S01]  /*0010*/  S2R R18, SR_TID.X ;  /* 0x0000000000127919 */ /* 0x000e620000002100 */
[----:B------:R-:W-:Y:S01]  /*0020*/  ELECT P0, URZ, PT ;  /* 0x00000000003f782f */ /* 0x000fe20003800000 */
[----:B------:R-:W-:Y:S01]  /*0030*/  BSSY B0, `(.L_x_0) ;  /* 0x000000f000007945 */ /* 0x000fe20003800000 */
[--C-:B-1----:R-:W-:Y:S02]  /*0040*/  SHF.R.U32.HI R0, RZ, 0x5, R18.reuse ;  /* 0x00000005ff007819 */ /* 0x102fe40000011612 */
[----:B------:R-:W-:-:S03]  /*0050*/  SHF.R.U32.HI R3, RZ, 0x7, R18 ;  /* 0x00000007ff037819 */ /* 0x000fc60000011612 */
[----:B------:R-:W1:Y:S04]  /*0060*/  SHFL.IDX PT, R2, R0, RZ, 0x1f ;  /* 0x00001fff00027589 */ /* 0x000e6800000e0000 */
[----:B------:R2:W3:Y:S01]  /*0070*/  SHFL.IDX PT, R5, R3, RZ, 0x1f ;  /* 0x00001fff03057589 */ /* 0x0004e200000e0000 */
[----:B-1----:R-:W-:-:S13]  /*0080*/  ISETP.NE.OR P0, PT, R2, RZ, !P0 ;  /* 0x000000ff0200720c */ /* 0x002fda0004705670 */
[----:B0-23--:R-:W-:Y:S05]  /*0090*/  @P0 BRA `(.L_x_1) ;  /* 0x0000000000200947 */ /* 0x00dfea0003800000 */
[----:B------:R-:W-:Y:S02]  /*00a0*/  ULDC.64 UR4, c[0x0][0x198] ;  /* 0x0000660000047ab9 */ /* 0x000fe40000000a00 */
[----:B------:R-:W-:Y:S02]  /*00b0*/  UIADD3 UR6, UP0, UR4, 0xf0, URZ ;  /* 0x000000f004067890 */ /* 0x000fe4000ff1e03f */
[----:B------:R-:W-:Y:S02]  /*00c0*/  UIADD3 UR4, UP1, UR4, 0x1f0, URZ ;  /* 0x000001f004047890 */ /* 0x000fe4000ff3e03f */
[----:B------:R-:W-:Y:S02]  /*00d0*/  UIADD3.X UR7, URZ, UR5, URZ, UP0, !UPT ;  /* 0x000000053f077290 */ /* 0x000fe400087fe43f */
[----:B------:R-:W-:-:S07]  /*00e0*/  UIADD3.X UR5, URZ, UR5, URZ, UP1, !UPT ;  /* 0x000000053f057290 */ /* 0x000fce0008ffe43f */
[----:B------:R0:W-:Y:S02]  /*00f0*/  UTMACCTL.PF [UR6] ;  /* 0x00000000060079b9 */ /* 0x0001e40008040000 */
[----:B------:R0:W-:Y:S02]  /*0100*/  UTMACCTL.PF [UR4] ;  /* 0x00000000040079b9 */ /* 0x0001e40008040000 */
[----:B0-----:R-:W-:Y:S01]  /*0110*/  NOP ;  /* 0x0000000000007918 */ /* 0x001fe20000000000 */
.L_x_1:
[----:B------:R-:W-:Y:S05]  /*0120*/  BSYNC B0 ;  /* 0x0000000000007941 */ /* 0x000fea0003800000 */
.L_x_0:
[----:B------:R-:W0:Y:S02]  /*0130*/  SHFL.IDX PT, R3, R0, RZ, 0x1f ;  /* 0x00001fff00037589 */ /* 0x000e2400000e0000 */
[----:B0-----:R-:W-:-:S13]  /*0140*/  ISETP.NE.AND P0, PT, R3, RZ, PT ;  /* 0x000000ff0300720c */ /* 0x001fda0003f05270 */
[----:B------:R-:W-:Y:S05]  /*0150*/  @P0 BRA `(.L_x_2) ;  /* 0x0000000000fc0947 */ /* 0x000fea0003800000 */
[----:B------:R-:W-:Y:S01]  /*0160*/  ELECT P0, URZ, PT ;  /* 0x00000000003f782f */ /* 0x000fe20003800000 */
[----:B------:R-:W-:-:S12]  /*0170*/  BSSY B0, `(.L_x_2) ;  /* 0x000003d000007945 */ /* 0x000fd80003800000 */
[----:B------:R-:W-:Y:S05]  /*0180*/  @!P0 BRA `(.L_x_3) ;  /* 0x0000000000ec8947 */ /* 0x000fea0003800000 */
[----:B------:R-:W0:Y:S01]  /*0190*/  S2UR UR8, SR_CgaCtaId ;  /* 0x00000000000879c3 */ /* 0x000e220000008800 */
[----:B------:R-:W-:Y:S01]  /*01a0*/  UMOV UR4, 0x400 ;  /* 0x0000040000047882 */ /* 0x000fe20000000000 */
[----:B------:R-:W-:Y:S01]  /*01b0*/  UMOV UR5, 0x1 ;  /* 0x0000000100057882 */ /* 0x000fe20000000000 */
[----:B------:R-:W-:Y:S02]  /*01c0*/  UMOV UR6, 0x4 ;  /* 0x0000000400067882 */ /* 0x000fe40000000000 */
[----:B------:R-:W-:-:S04]  /*01d0*/  UIADD3 UR6, -UR6, 0x100000, URZ ;  /* 0x0010000006067890 */ /* 0x000fc8000fffe13f */
[----:B------:R-:W-:Y:S02]  /*01e0*/  USHF.L.U32 UR7, UR6, 0xb, URZ ;  /* 0x0000000b06077899 */ /* 0x000fe4000800063f */
[----:B------:R-:W-:Y:S02]  /*01f0*/  USHF.L.U32 UR6, UR6, 0x1, URZ ;  /* 0x0000000106067899 */ /* 0x000fe4000800063f */
[----:B0-----:R-:W-:Y:S02]  /*0200*/  ULEA UR8, UR8, UR4, 0x18 ;  /* 0x0000000408087291 */ /* 0x001fe4000f8ec03f */
[----:B------:R-:W-:-:S04]  /*0210*/  UIADD3 UR4, -UR5, 0x100000, URZ ;  /* 0x0010000005047890 */ /* 0x000fc8000fffe13f */
[----:B------:R-:W-:Y:S02]  /*0220*/  USHF.L.U32 UR5, UR4, 0xb, URZ ;  /* 0x0000000b04057899 */ /* 0x000fe4000800063f */
[----:B------:R-:W-:Y:S01]  /*0230*/  USHF.L.U32 UR4, UR4, 0x1, URZ ;  /* 0x0000000104047899 */ /* 0x000fe2000800063f */
[----:B------:R-:W0:Y:S11]  /*0240*/  FENCE.VIEW.ASYNC.S ;  /* 0x00000000000073c6 */ /* 0x000e360000000000 */
[----:B0-----:R0:W1:Y:S01]  /*0250*/  SYNCS.EXCH.64 URZ, [UR8], UR4 ;  /* 0x00000004083f75b2 */ /* 0x0010620008000100 */
[----:B------:R0:W2:Y:S01]  /*0260*/  SYNCS.EXCH.64 URZ, [UR8+0xb8], UR6 ;  /* 0x0000b806083f75b2 */ /* 0x0000a20008000100 */
[----:B------:R0:W3:Y:S01]  /*0270*/  SYNCS.EXCH.64 URZ, [UR8+0x8], UR4 ;  /* 0x00000804083f75b2 */ /* 0x0000e20008000100 */
[----:B------:R0:W4:Y:S01]  /*0280*/  SYNCS.EXCH.64 URZ, [UR8+0xc0], UR6 ;  /* 0x0000c006083f75b2 */ /* 0x0001220008000100 */
[----:B------:R0:W0:Y:S01]  /*0290*/  SYNCS.EXCH.64 URZ, [UR8+0x10], UR4 ;  /* 0x00001004083f75b2 */ /* 0x0000220008000100 */
        /* <DEDUP_REMOVED lines=41> */
[----:B-1234-:R-:W-:Y:S01]  /*0530*/  NOP ;  /* 0x0000000000007918 */ /* 0x01efe20000000000 */
.L_x_3:
[----:B0-----:R-:W-:Y:S05]  /*0540*/  BSYNC B0 ;  /* 0x0000000000007941 */ /* 0x001fea0003800000 */
.L_x_2:
[----:B------:R-:W-:Y:S01]  /*0550*/  SHF.R.S32.HI R7, RZ, 0x1f, R18 ;  /* 0x0000001fff077819 */ /* 0x000fe20000011412 */
[----:B------:R-:W0:Y:S01]  /*0560*/  SHFL.IDX PT, R0, R0, RZ, 0x1f ;  /* 0x00001fff00007589 */ /* 0x000e2200000e0000 */
[----:B------:R-:W1:Y:S01]  /*0570*/  S2UR UR8, SR_CTAID.X ;  /* 0x00000000000879c3 */ /* 0x000e620000002500 */
[----:B------:R-:W-:Y:S02]  /*0580*/  ELECT P0, URZ, PT ;  /* 0x00000000003f782f */ /* 0x000fe40003800000 */
[----:B------:R-:W-:Y:S01]  /*0590*/  LEA.HI R7, R7, R18, RZ, 0x7 ;  /* 0x0000001207077211 */ /* 0x000fe200078f38ff */
[----:B------:R-:W2:Y:S01]  /*05a0*/  S2R R4, SR_CTAID.Y ;  /* 0x0000000000047919 */ /* 0x000ea20000002600 */
[----:B------:R-:W-:Y:S01]  /*05b0*/  SHF.R.S32.HI R8, RZ, 0x1f, R3 ;  /* 0x0000001fff087819 */ /* 0x000fe20000011403 */
[----:B------:R-:W-:Y:S01]  /*05c0*/  ULDC UR4, c[0x0][0x150] ;  /* 0x0000540000047ab9 */ /* 0x000fe20000000800 */
[----:B------:R-:W-:Y:S01]  /*05d0*/  LOP3.LUT R7, R7, 0xffffff80, RZ, 0xc0, !PT ;  /* 0xffffff8007077812 */ /* 0x000fe200078ec0ff */
[----:B------:R-:W-:Y:S01]  /*05e0*/  NOP ;  /* 0x0000000000007918 */ /* 0x000fe20000000000 */
[----:B------:R-:W-:Y:S01]  /*05f0*/  LEA.HI R8, R8, R3, RZ, 0x2 ;  /* 0x0000000308087211 */ /* 0x000fe200078f10ff */
[----:B------:R-:W3:Y:S01]  /*0600*/  LDC R10, c[0x0][0x144] ;  /* 0x00005100ff0a7b82 */ /* 0x000ee20000000800 */
[----:B------:R-:W-:Y:S01]  /*0610*/  NOP ;  /* 0x0000000000007918 */ /* 0x000fe20000000000 */
[----:B------:R-:W-:Y:S01]  /*0620*/  IMAD.IADD R6, R18, 0x1, -R7 ;  /* 0x0000000112067824 */ /* 0x000fe200078e0a07 */
[----:B------:R-:W-:Y:S01]  /*0630*/  LOP3.LUT R8, R8, 0x3ffffffc, RZ, 0xc0, !PT ;  /* 0x3ffffffc08087812 */ /* 0x000fe200078ec0ff */
[----:B------:R-:W-:Y:S01]  /*0640*/  IMAD.MOV.U32 R23, RZ, RZ, 0x1 ;  /* 0x00000001ff177424 */ /* 0x000fe200078e00ff */
[----:B------:R-:W-:-:S02]  /*0650*/  ISETP.NE.AND P3, PT, R5, RZ, PT ;  /* 0x000000ff0500720c */ /* 0x000fc40003f65270 */
[----:B------:R-:W-:Y:S01]  /*0660*/  SHF.R.S32.HI R7, RZ, 0x1f, R6 ;  /* 0x0000001fff077819 */ /* 0x000fe20000011406 */
[----:B------:R-:W-:Y:S01]  /*0670*/  IMAD.IADD R8, R3, 0x1, -R8 ;  /* 0x0000000103087824 */ /* 0x000fe200078e0a08 */
[----:B------:R-:W4:Y:S02]  /*0680*/  LDC R13, c[0x0][0x140] ;  /* 0x00005000ff0d7b82 */ /* 0x000f240000000800 */
[----:B------:R-:W-:Y:S02]  /*0690*/  LEA.HI R7, R7, R6, RZ, 0x3 ;  /* 0x0000000607077211 */ /* 0x000fe400078f18ff */
[----:B0-----:R-:W-:Y:S02]  /*06a0*/  ISETP.NE.OR P0, PT, R0, RZ, !P0 ;  /* 0x000000ff0000720c */ /* 0x001fe40004705670 */
[--C-:B------:R-:W-:Y:S02]  /*06b0*/  SHF.R.S32.HI R0, RZ, 0x3, R7.reuse ;  /* 0x00000003ff007819 */ /* 0x100fe40000011407 */
[----:B------:R-:W-:-:S02]  /*06c0*/  SHF.R.S32.HI R7, RZ, 0x1f, R7 ;  /* 0x0000001fff077819 */ /* 0x000fc40000011407 */
[----:B-1----:R-:W-:Y:S02]  /*06d0*/  I2FP.F32.U32 R9, UR8 ;  /* 0x0000000800097c45 */ /* 0x002fe40008201000 */
[----:B------:R-:W-:-:S03]  /*06e0*/  LEA.HI R7, R7, R0, RZ, 0x2 ;  /* 0x0000000007077211 */ /* 0x000fc600078f10ff */
[----:B------:R-:W-:Y:S01]  /*06f0*/  FMUL R9, R9, UR4 ;  /* 0x0000000409097c20 */ /* 0x000fe20008400000 */
[----:B------:R-:W-:Y:S01]  /*0700*/  LOP3.LUT R7, R7, 0xfffffffc, RZ, 0xc0, !PT ;  /* 0xfffffffc07077812 */ /* 0x000fe200078ec0ff */
[----:B------:R-:W-:Y:S01]  /*0710*/  VOTEU.ALL UP0, P0 ;  /* 0x00000000003f7886 */ /* 0x000fe20000000000 */
[----:B--2---:R-:W-:Y:S01]  /*0720*/  I2FP.F32.U32 R3, R4 ;  /* 0x0000000400037245 */ /* 0x004fe20000201000 */
[----:B------:R-:W-:Y:S01]  /*0730*/  ULDC UR4, c[0x0][0x154] ;  /* 0x0000550000047ab9 */ /* 0x000fe20000000800 */
[----:B------:R-:W-:Y:S01]  /*0740*/  VOTEU.ALL UP1, P0 ;  /* 0x00000000003f7886 */ /* 0x000fe20000020000 */
[----:B------:R-:W0:Y:S01]  /*0750*/  F2I.U32.TRUNC.NTZ R9, R9 ;  /* 0x0000000900097305 */ /* 0x000e22000020f000 */
[----:B------:R-:W-:Y:S01]  /*0760*/  IMAD.IADD R7, R0, 0x1, -R7 ;  /* 0x0000000100077824 */ /* 0x000fe200078e0a07 */
[----:B------:R-:W1:Y:S01]  /*0770*/  @!UP0 S2UR UR7, SR_CgaCtaId ;  /* 0x00000000000789c3 */ /* 0x000e620000008800 */
[----:B------:R-:W-:Y:S01]  /*0780*/  FMUL R12, R3, UR4 ;  /* 0x00000004030c7c20 */ /* 0x000fe20008400000 */
[----:B------:R-:W-:Y:S01]  /*0790*/  UMOV UR4, 0x20 ;  /* 0x0000002000047882 */ /* 0x000fe20000000000 */
[----:B------:R-:W-:Y:S01]  /*07a0*/  IMAD R8, R8, 0x4, R7 ;  /* 0x0000000408087824 */ /* 0x000fe200078e0207 */
[----:B------:R-:W-:Y:S01]  /*07b0*/  @!UP0 UMOV UR6, 0x400 ;  /* 0x0000040000068882 */ /* 0x000fe20000000000 */
[----:B------:R-:W-:-:S04]  /*07c0*/  @!UP0 UIADD3 UR4, -UR4, 0x100000, URZ ;  /* 0x0010000004048890 */ /* 0x000fc8000fffe13f */
[----:B------:R-:W-:Y:S02]  /*07d0*/  @!UP0 USHF.L.U32 UR5, UR4, 0xb, URZ ;  /* 0x0000000b04058899 */ /* 0x000fe4000800063f */
[----:B------:R-:W-:Y:S01]  /*07e0*/  @!UP0 USHF.L.U32 UR4, UR4, 0x1, URZ ;  /* 0x0000000104048899 */ /* 0x000fe2000800063f */
[----:B----4-:R-:W-:Y:S01]  /*07f0*/  ISETP.EQ.U32.AND P2, PT, R13, 0x1, PT ;  /* 0x000000010d00780c */ /* 0x010fe20003f42070 */
[----:B------:R-:W2:Y:S01]  /*0800*/  F2I.U32.TRUNC.NTZ R12, R12 ;  /* 0x0000000c000c7305 */ /* 0x000ea2000020f000 */
[----:B------:R-:W-:Y:S01]  /*0810*/  LEA.HI R0, R8, R8, RZ, 0x1 ;  /* 0x0000000808007211 */ /* 0x000fe200078f08ff */
[----:B------:R-:W4:Y:S03]  /*0820*/  LDC R7, c[0x0][0x148] ;  /* 0x00005200ff077b82 */ /* 0x000f260000000800 */
[----:B------:R-:W-:Y:S01]  /*0830*/  LOP3.LUT R11, R0, 0xfffffffe, RZ, 0xc0, !PT ;  /* 0xfffffffe000b7812 */ /* 0x000fe200078ec0ff */
[----:B0-----:R-:W-:Y:S01]  /*0840*/  IMAD.MOV R15, RZ, RZ, -R9 ;  /* 0x000000ffff0f7224 */ /* 0x001fe200078e0a09 */
[----:B------:R-:W-:-:S03]  /*0850*/  SHF.R.S32.HI R9, RZ, 0x1f, R2 ;  /* 0x0000001fff097819 */ /* 0x000fc60000011402 */
[----:B---3--:R-:W-:Y:S01]  /*0860*/  IMAD R3, R10, R15, UR8 ;  /* 0x000000080a037e24 */ /* 0x008fe2000f8e020f */
[----:B------:R-:W-:Y:S01]  /*0870*/  LEA.HI R9, R9, R2, RZ, 0x2 ;  /* 0x0000000209097211 */ /* 0x000fe200078f10ff */
[C---:B------:R-:W-:Y:S02]  /*0880*/  IMAD.IADD R0, R8.reuse, 0x1, -R11 ;  /* 0x0000000108007824 */ /* 0x040fe400078e0a0b */
[----:B------:R-:W-:Y:S01]  /*0890*/  IMAD.SHL.U32 R11, R8, 0x4, RZ ;  /* 0x00000004080b7824 */ /* 0x000fe200078e00ff */
[----:B------:R-:W-:Y:S01]  /*08a0*/  LOP3.LUT R9, R9, 0xfffffffc, RZ, 0xc0, !PT ;  /* 0xfffffffc09097812 */ /* 0x000fe200078ec0ff */
[----:B--2---:R-:W-:Y:S01]  /*08b0*/  IMAD.MOV R21, RZ, RZ, -R12 ;  /* 0x000000ffff157224 */ /* 0x004fe200078e0a0c */
[----:B------:R-:W-:Y:S01]  /*08c0*/  ISETP.NE.AND P4, PT, R0, R3, PT ;  /* 0x000000030000720c */ /* 0x000fe20003f85270 */
[----:B-1----:R-:W-:Y:S01]  /*08d0*/  @!UP0 ULEA UR6, UR7, UR6, 0x18 ;  /* 0x0000000607068291 */ /* 0x002fe2000f8ec03f */
[----:B------:R-:W-:Y:S01]  /*08e0*/  LOP3.LUT R22, R8, 0xc, R11, 0x78, !PT ;  /* 0x0000000c08167812 */ /* 0x000fe200078e780b */
[----:B------:R-:W-:Y:S01]  /*08f0*/  IMAD.IADD R0, R2, 0x1, -R9 ;  /* 0x0000000102007824 */ /* 0x000fe200078e0a09 */
[----:B------:R-:W-:Y:S01]  /*0900*/  VOTEU.ALL UP0, P0 ;  /* 0x00000000003f7886 */ /* 0x000fe20000000000 */
[----:B------:R-:W-:Y:S01]  /*0910*/  LOP3.LUT P0, RZ, R6, 0x7, RZ, 0xc0, !PT ;  /* 0x0000000706ff7812 */ /* 0x000fe2000780c0ff */
[----:B------:R-:W-:-:S02]  /*0920*/  VIADD R6, R5, 0xffffffff ;  /* 0xffffffff05067836 */ /* 0x000fc40000000000 */
[----:B------:R-:W-:Y:S01]  /*0930*/  ISETP.NE.AND P1, PT, R0, 0x3, PT ;  /* 0x000000030000780c */ /* 0x000fe20003f25270 */
[----:B----4-:R-:W-:Y:S01]  /*0940*/  IMAD R9, R7, R21, R4 ;  /* 0x0000001507097224 */ /* 0x010fe200078e0204 */
[----:B------:R-:W-:Y:S02]  /*0950*/  ISETP.LT.U32.AND P0, PT, R22, 0x2, !P0 ;  /* 0x000000021600780c */ /* 0x000fe40004701070 */
[----:B------:R-:W-:Y:S01]  /*0960*/  ISETP.EQ.OR P1, PT, R0, RZ, !P1 ;  /* 0x000000ff0000720c */ /* 0x000fe20004f22670 */
[----:B------:R-:W0:Y:S02]  /*0970*/  FENCE.VIEW.ASYNC.S ;  /* 0x00000000000073c6 */ /* 0x000e240000000000 */
[----:B0-----:R0:W1:Y:S01]  /*0980*/  @!UP0 SYNCS.EXCH.64 URZ, [UR6+0x180], UR4 ;  /* 0x00018004063f85b2 */ /* 0x0010620008000100 */
[----:B------:R-:W-:Y:S02]  /*0990*/  @P4 LEA.HI R2, R22, R22, RZ, 0x1 ;  /* 0x0000001616024211 */ /* 0x000fe400078f08ff */
[----:B------:R-:W-:-:S02]  /*09a0*/  ISETP.EQ.AND P1, PT, R5, RZ, P1 ;  /* 0x000000ff0500720c */ /* 0x000fc40000f22270 */
[----:B------:R-:W-:Y:S02]  /*09b0*/  @P4 SHF.R.S32.HI R2, RZ, 0x1, R2 ;  /* 0x00000001ff024819 */ /* 0x000fe40000011402 */
[----:B------:R-:W-:Y:S02]  /*09c0*/  ISETP.GE.U32.AND P6, PT, R6, 0x2, PT ;  /* 0x000000020600780c */ /* 0x000fe40003fc6070 */
[----:B------:R-:W-:Y:S02]  /*09d0*/  @P4 ISETP.NE.AND P5, PT, R2, R9, PT ;  /* 0x000000090200420c */ /* 0x000fe40003fa5270 */
[----:B------:R-:W-:Y:S02]  /*09e0*/  SEL R2, RZ, 0x1, !P0 ;  /* 0x00000001ff027807 */ /* 0x000fe40004000000 */
[----:B------:R-:W-:Y:S02]  /*09f0*/  @P4 SEL R23, RZ, 0x1, P5 ;  /* 0x00000001ff174807 */ /* 0x000fe40002800000 */
[----:B------:R-:W-:Y:S01]  /*0a00*/  SEL R19, RZ, 0x1, !P1 ;  /* 0x00000001ff137807 */ /* 0x000fe20004800000 */
[----:B------:R0:W2:Y:S01]  /*0a10*/  @!UP1 SYNCS.EXCH.64 URZ, [UR6+0x188], UR4 ;  /* 0x00018804063f95b2 */ /* 0x0000a20008000100 */
[----:B------:R-:W-:Y:S01]  /*0a20*/  LOP3.LUT R23, R23, R2, RZ, 0xc0, !PT ;  /* 0x0000000217177212 */ /* 0x000fe200078ec0ff */
[----:B------:R-:W-:Y:S01]  /*0a30*/  NOP ;  /* 0x0000000000007918 */ /* 0x000fe20000000000 */
[----:B------:R-:W-:Y:S01]  /*0a40*/  SEL R19, R19, 0x2, P6 ;  /* 0x0000000213137807 */ /* 0x000fe20003000000 */
[----:B------:R-:W-:Y:S06]  /*0a50*/  @!P2 BRA `(.L_x_4) ;  /* 0x000000000008a947 */ /* 0x000fec0003800000 */
[----:B-12---:R-:W-:Y:S01]  /*0a60*/  UCGABAR_ARV ;  /* 0x00000000000079c7 */ /* 0x006fe20008000000 */
[----:B------:R-:W-:Y:S05]  /*0a70*/  BRA `(.L_x_5) ;  /* 0x0000000000047947 */ /* 0x000fea0003800000 */
.L_x_4:
[----:B-12---:R-:W-:Y:S01]  /*0a80*/  NOP ;  /* 0x0000000000007918 */ /* 0x006fe20000000000 */
.L_x_5:
[----:B------:R-:W1:Y:S01]  /*0a90*/  LDC R2, c[0x0][0x65c] ;  /* 0x00019700ff027b82 */ /* 0x000e620000000800 */
[----:B------:R-:W-:Y:S02]  /*0aa0*/  IMAD.U32 R8, RZ, RZ, UR8 ;  /* 0x00000008ff087e24 */ /* 0x000fe4000f8e00ff */
[----:B------:R-:W-:Y:S01]  /*0ab0*/  IMAD.MOV.U32 R9, RZ, RZ, RZ ;  /* 0x000000ffff097224 */ /* 0x000fe200078e00ff */
[----:B-1----:R-:W-:-:S04]  /*0ac0*/  ISETP.NE.AND P1, PT, R2, 0x1, PT ;  /* 0x000000010200780c */ /* 0x002fc80003f25270 */
[----:B------:R-:W-:-:S09]  /*0ad0*/  P2R R5, PR, RZ, 0x2 ;  /* 0x00000002ff057803 */ /* 0x000fd20000000000 */
[----:B------:R-:W1:Y:S01]  /*0ae0*/  @P1 LDC R17, c[0x0][0x10] ;  /* 0x00000400ff111b82 */ /* 0x000e620000000800 */
[----:B------:R-:W-:Y:S02]  /*0af0*/  @P1 IMAD.MOV.U32 R5, RZ, RZ, RZ ;  /* 0x000000ffff051224 */ /* 0x000fe400078e00ff */
[----:B------:R-:W-:-:S05]  /*0b00*/  @P1 IMAD.MOV.U32 R13, RZ, RZ, RZ ;  /* 0x000000ffff0d1224 */ /* 0x000fca00078e00ff */
[----:B------:R-:W2:Y:S01]  /*0b10*/  @!P1 LDC R11, c[0x0][0xc] ;  /* 0x00000300ff0b9b82 */ /* 0x000ea20000000800 */
[----:B-1----:R-:W-:-:S04]  /*0b20*/  @P1 IMAD.WIDE.U32 R16, R17, UR8, R4 ;  /* 0x0000000811101c25 */ /* 0x002fc8000f8e0004 */
[----:B------:R-:W-:Y:S02]  /*0b30*/  @P1 IMAD.IADD R17, R17, 0x1, R13 ;  /* 0x0000000111111824 */ /* 0x000fe400078e020d */
[----:B--2---:R-:W-:-:S04]  /*0b40*/  @!P1 IMAD.WIDE.U32 R8, R4, R11, R8 ;  /* 0x0000000b04089225 */ /* 0x004fc800078e0008 */
[----:B------:R-:W-:Y:S02]  /*0b50*/  @!P1 IMAD.MOV.U32 R16, RZ, RZ, R8 ;  /* 0x000000ffff109224 */ /* 0x000fe400078e0008 */
[----:B------:R-:W-:Y:S01]  /*0b60*/  @!P1 IMAD.MOV.U32 R17, RZ, RZ, R9 ;  /* 0x000000ffff119224 */ /* 0x000fe200078e0009 */
[----:B------:R-:W-:Y:S06]  /*0b70*/  @!P2 BRA `(.L_x_6) ;  /* 0x00000000000ca947 */ /* 0x000fec0003800000 */
[----:B------:R-:W-:Y:S01]  /*0b80*/  UCGABAR_WAIT ;  /* 0x0000000000007dc7 */ /* 0x000fe20008000000 */
[----:B------:R-:W-:Y:S01]  /*0b90*/  CCTL.IVALL ;  /* 0x00000000ff00798f */ /* 0x000fe20002000000 */
[----:B------:R-:W-:Y:S05]  /*0ba0*/  BRA `(.L_x_7) ;  /* 0x0000000000047947 */ /* 0x000fea0003800000 */
.L_x_6:
[----:B------:R-:W-:Y:S06]  /*0bb0*/  BAR.SYNC.DEFER_BLOCKING 0x0 ;  /* 0x0000000000007b1d */ /* 0x000fec0000010000 */
.L_x_7:
[----:B------:R-:W-:Y:S05]  /*0bc0*/  @!P3 BRA `(.L_x_8) ;  /* 0x000000500030b947 */ /* 0x000fea0003800000 */
[----:B------:R-:W-:-:S13]  /*0bd0*/  ISETP.GT.U32.AND P0, PT, R6, 0x1, PT ;  /* 0x000000010600780c */ /* 0x000fda0003f04070 */
[----:B0-----:R-:W-:Y:S05]  /*0be0*/  @P0 EXIT ;  /* 0x000000000000094d */ /* 0x001fea0003800000 */
[----:B------:R-:W-:Y:S01]  /*0bf0*/  ULDC.64 UR4, c[0x0][0x650] ;  /* 0x0001940000047ab9 */ /* 0x000fe20000000a00 */
[----:B------:R-:W-:Y:S01]  /*0c00*/  PRMT R0, RZ, 0x7610, R0 ;  /* 0x00007610ff007816 */ /* 0x000fe20000000000 */
[----:B------:R-:W-:Y:S01]  /*0c10*/  IMAD.MOV.U32 R76, RZ, RZ, -0x1 ;  /* 0xffffffffff4c7424 */ /* 0x000fe200078e00ff */
[----:B------:R-:W-:Y:S01]  /*0c20*/  ISETP.GE.U32.AND P0, PT, R16, UR4, PT ;  /* 0x0000000410007c0c */ /* 0x000fe2000bf06070 */
[----:B------:R-:W-:Y:S02]  /*0c30*/  IMAD.MOV.U32 R77, RZ, RZ, -0x1 ;  /* 0xffffffffff4d7424 */ /* 0x000fe400078e00ff */
[----:B------:R-:W-:Y:S01]  /*0c40*/  IMAD.MOV.U32 R73, RZ, RZ, -0x1 ;  /* 0xffffffffff497424 */ /* 0x000fe200078e00ff */
[----:B------:R-:W-:-:S13]  /*0c50*/  ISETP.GE.U32.AND.EX P0, PT, R17, UR5, PT, P0 ;  /* 0x0000000511007c0c */ /* 0x000fda000bf06100 */
[----:B------:R-:W-:Y:S05]  /*0c60*/  @P0 BRA `(.L_x_9) ;  /* 0x0000000400280947 */ /* 0x000fea0003800000 */
[----:B------:R-:W0:Y:S01]  /*0c70*/  LDC.64 R24, c[0x0][0x628] ;  /* 0x00018a00ff187b82 */ /* 0x000e220000000a00 */
[----:B------:R-:W-:Y:S02]  /*0c80*/  IMAD.MOV.U32 R8, RZ, RZ, R16 ;  /* 0x000000ffff087224 */ /* 0x000fe400078e0010 */
[----:B------:R-:W-:-:S05]  /*0c90*/  IMAD.MOV.U32 R9, RZ, RZ, R17 ;  /* 0x000000ffff097224 */ /* 0x000fca00078e0011 */
[----:B------:R-:W1:Y:S08]  /*0ca0*/  LDC R0, c[0x0][0x630] ;  /* 0x00018c00ff007b82 */ /* 0x000e700000000800 */
[----:B------:R-:W2:Y:S01]  /*0cb0*/  LDC.64 R26, c[0x0][0x620] ;  /* 0x00018800ff1a7b82 */ /* 0x000ea20000000a00 */
[----:B0-----:R-:W-:-:S04]  /*0cc0*/  ISETP.NE.U32.AND P0, PT, R24, RZ, PT ;  /* 0x000000ff1800720c */ /* 0x001fc80003f05070 */
[----:B------:R-:W-:-:S13]  /*0cd0*/  ISETP.NE.AND.EX P0, PT, R25, RZ, PT, P0 ;  /* 0x000000ff1900720c */ /* 0x000fda0003f05300 */
[----:B-12---:R-:W-:Y:S05]  /*0ce0*/  @!P0 BRA `(.L_x_10) ;  /* 0x0000000000288947 */ /* 0x006fea0003800000 */
[----:B------:R-:W0:Y:S02]  /*0cf0*/  LDC R13, c[0x0][0x634] ;  /* 0x00018d00ff0d7b82 */ /* 0x000e240000000800 */
[----:B0-----:R-:W-:-:S05]  /*0d00*/  IADD3 R13, P0, R16, R13, RZ ;  /* 0x0000000d100d7210 */ /* 0x001fca0007f1e0ff */
[----:B------:R-:W-:-:S04]  /*0d10*/  IMAD.X R15, RZ, RZ, R17, P0 ;  /* 0x000000ffff0f7224 */ /* 0x000fc800000e0611 */
[----:B------:R-:W-:-:S04]  /*0d20*/  IMAD.WIDE.U32 R8, R15, R24, RZ ;  /* 0x000000180f087225 */ /* 0x000fc800078e00ff */
[----:B------:R-:W-:-:S04]  /*0d30*/  IMAD.WIDE.U32 R10, P0, R13, R25, R8 ;  /* 0x000000190d0a7225 */ /* 0x000fc80007800008 */
[----:B------:R-:W-:-:S04]  /*0d40*/  IMAD.WIDE.U32 R8, R13, R24, RZ ;  /* 0x000000180d087225 */ /* 0x000fc800078e00ff */
[----:B------:R-:W-:Y:S01]  /*0d50*/  IMAD.X R13, RZ, RZ, RZ, P0 ;  /* 0x000000ffff0d7224 */ /* 0x000fe200000e06ff */
[----:B------:R-:W-:Y:S01]  /*0d60*/  IADD3 RZ, P0, R9, R10, RZ ;  /* 0x0000000a09ff7210 */ /* 0x000fe20007f1e0ff */
[----:B------:R-:W-:-:S04]  /*0d70*/  IMAD.MOV.U32 R12, RZ, RZ, R11 ;  /* 0x000000ffff0c7224 */ /* 0x000fc800078e000b */
[----:B------:R-:W-:-:S08]  /*0d80*/  IMAD.WIDE.U32.X R8, R15, R25, R12, P0 ;  /* 0x000000190f087225 */ /* 0x000fd000000e040c */
.L_x_10:
[----:B------:R-:W0:Y:S01]  /*0d90*/  LDC.64 R24, c[0x0][0x640] ;  /* 0x00019000ff187b82 */ /* 0x000e220000000a00 */
[-CC-:B------:R-:W-:Y:S01]  /*0da0*/  SHF.R.U64 R73, R8, R0.reuse, R9.reuse ;  /* 0x0000000008497219 */ /* 0x180fe20000001209 */
[----:B------:R-:W-:Y:S01]  /*0db0*/  IMAD R30, R7, R21, R4 ;  /* 0x00000015071e7224 */ /* 0x000fe200078e0204 */
[----:B------:R-:W-:Y:S01]  /*0dc0*/  SHF.R.U32.HI R0, RZ, R0, R9 ;  /* 0x00000000ff007219 */ /* 0x000fe20000011609 */
[----:B------:R-:W-:Y:S01]  /*0dd0*/  IMAD.MOV.U32 R21, RZ, RZ, 0x1 ;  /* 0x00000001ff157424 */ /* 0x000fe200078e00ff */
[----:B------:R-:W-:-:S03]  /*0de0*/  IADD3 R5, P0, RZ, -R73, RZ ;  /* 0x80000049ff057210 */ /* 0x000fc60007f1e0ff */
[----:B------:R-:W1:Y:S02]  /*0df0*/  LDC R6, c[0x0][0x618] ;  /* 0x00018600ff067b82 */ /* 0x000e640000000800 */
[----:B------:R-:W-:-:S04]  /*0e00*/  IMAD.X R9, RZ, RZ, ~R0, P0 ;  /* 0x000000ffff097224 */ /* 0x000fc800000e0e00 */
[-C--:B------:R-:W-:Y:S02]  /*0e10*/  IMAD R0, R9, R26.reuse, RZ ;  /* 0x0000001a09007224 */ /* 0x080fe400078e02ff */
[----:B------:R-:W2:Y:S01]  /*0e20*/  LDC R11, c[0x0][0x608] ;  /* 0x00018200ff0b7b82 */ /* 0x000ea20000000800 */
[----:B------:R-:W-:-:S04]  /*0e30*/  IMAD.WIDE.U32 R8, R5, R26, R16 ;  /* 0x0000001a05087225 */ /* 0x000fc800078e0010 */
[----:B------:R-:W-:-:S03]  /*0e40*/  IMAD R5, R5, R27, R0 ;  /* 0x0000001b05057224 */ /* 0x000fc600078e0200 */
[----:B------:R-:W3:Y:S01]  /*0e50*/  LDC R12, c[0x0][0x658] ;  /* 0x00019600ff0c7b82 */ /* 0x000ee20000000800 */
[----:B0-----:R-:W-:Y:S01]  /*0e60*/  ISETP.NE.U32.AND P0, PT, R24, RZ, PT ;  /* 0x000000ff1800720c */ /* 0x001fe20003f05070 */
[----:B------:R-:W-:Y:S02]  /*0e70*/  IMAD.IADD R5, R9, 0x1, R5 ;  /* 0x0000000109057824 */ /* 0x000fe400078e0205 */
[----:B------:R-:W-:Y:S01]  /*0e80*/  IMAD.MOV.U32 R9, RZ, RZ, -0x1 ;  /* 0xffffffffff097424 */ /* 0x000fe200078e00ff */
[----:B------:R-:W-:-:S03]  /*0e90*/  ISETP.NE.AND.EX P0, PT, R25, RZ, PT, P0 ;  /* 0x000000ff1900720c */ /* 0x000fc60003f05300 */
[----:B------:R-:W0:Y:S01]  /*0ea0*/  LDC R15, c[0x0][0x600] ;  /* 0x00018000ff0f7b82 */ /* 0x000e220000000800 */
[-CC-:B-1----:R-:W-:Y:S02]  /*0eb0*/  SHF.R.U64 R13, R8, R6.reuse, R5.reuse ;  /* 0x00000006080d7219 */ /* 0x182fe40000001205 */
[----:B------:R-:W-:-:S05]  /*0ec0*/  SHF.R.U32.HI R0, RZ, R6, R5 ;  /* 0x00000006ff007219 */ /* 0x000fca0000011605 */
[----:B------:R-:W1:Y:S01]  /*0ed0*/  LDC R14, c[0x0][0x648] ;  /* 0x00019200ff0e7b82 */ /* 0x000e620000000800 */
[-CC-:B--2---:R-:W-:Y:S02]  /*0ee0*/  SHF.R.U64 R27, R13, R11.reuse, R0.reuse ;  /* 0x0000000b0d1b7219 */ /* 0x184fe40000001200 */
[----:B------:R-:W-:-:S05]  /*0ef0*/  SHF.R.U32.HI R5, RZ, R11, R0 ;  /* 0x0000000bff057219 */ /* 0x000fca0000011600 */
[----:B------:R-:W2:Y:S01]  /*0f00*/  LDC R20, c[0x0][0x638] ;  /* 0x00018e00ff147b82 */ /* 0x000ea20000000800 */
[-CC-:B---3--:R-:W-:Y:S02]  /*0f10*/  SHF.R.U64 R28, R27, R12.reuse, R5.reuse ;  /* 0x0000000c1b1c7219 */ /* 0x188fe40000001205 */
[-C--:B------:R-:W-:Y:S02]  /*0f20*/  SHF.L.U32 R0, R9, R12.reuse, RZ ;  /* 0x0000000c09007219 */ /* 0x080fe400000006ff */
[----:B------:R-:W-:Y:S01]  /*0f30*/  SHF.R.U32.HI R5, RZ, R12, R5 ;  /* 0x0000000cff057219 */ /* 0x000fe20000011605 */
[----:B------:R-:W-:Y:S01]  /*0f40*/  IMAD.MOV.U32 R4, RZ, RZ, R28 ;  /* 0x000000ffff047224 */ /* 0x000fe200078e001c */
[----:B------:R-:W-:Y:S01]  /*0f50*/  LOP3.LUT R10, RZ, R0, RZ, 0x33, !PT ;  /* 0x00000000ff0a7212 */ /* 0x000fe200078e33ff */
[----:B------:R-:W3:Y:S01]  /*0f60*/  LDC R26, c[0x0][0x610] ;  /* 0x00018400ff1a7b82 */ /* 0x000ee20000000800 */
[----:B------:R-:W-:Y:S05]  /*0f70*/  @!P0 BRA `(.L_x_11) ;  /* 0x0000000000288947 */ /* 0x000fea0003800000 */
[----:B------:R-:W4:Y:S02]  /*0f80*/  LDC R9, c[0x0][0x64c] ;  /* 0x00019300ff097b82 */ /* 0x000f240000000800 */
[----:B----4-:R-:W-:-:S05]  /*0f90*/  IADD3 R9, P0, R28, R9, RZ ;  /* 0x000000091c097210 */ /* 0x010fca0007f1e0ff */
        /* <DEDUP_REMOVED lines=8> */
.L_x_11:
[----:B-1----:R-:W-:Y:S01]  /*1020*/  SHF.R.U64 R4, R4, R14, R5 ;  /* 0x0000000e04047219 */ /* 0x002fe20000001205 */
[----:B0-----:R-:W-:Y:S01]  /*1030*/  VIADD R6, R15, 0xffffffff ;  /* 0xffffffff0f067836 */ /* 0x001fe20000000000 */
[----:B------:R-:W-:Y:S02]  /*1040*/  SHF.L.U32 R0, R21, R12, RZ ;  /* 0x0000000c15007219 */ /* 0x000fe400000006ff */
[----:B------:R-:W-:Y:S01]  /*1050*/  LOP3.LUT R5, R27, R10, RZ, 0xc0, !PT ;  /* 0x0000000a1b057212 */ /* 0x000fe200078ec0ff */
[----:B------:R-:W-:Y:S01]  /*1060*/  IMAD.MOV R7, RZ, RZ, -R4 ;  /* 0x000000ffff077224 */ /* 0x000fe200078e0a04 */
[----:B------:R-:W-:Y:S02]  /*1070*/  SEL R3, R3, R30, !P1 ;  /* 0x0000001e03037207 */ /* 0x000fe40004800000 */
[----:B------:R-:W-:Y:S01]  /*1080*/  LOP3.LUT R6, R13, R6, RZ, 0xc0, !PT ;  /* 0x000000060d067212 */ /* 0x000fe200078ec0ff */
[----:B------:R-:W-:Y:S02]  /*1090*/  IMAD R4, R0, R4, R5 ;  /* 0x0000000400047224 */ /* 0x000fe400078e0205 */
[----:B--2---:R-:W-:-:S02]  /*10a0*/  IMAD R0, R7, R20, R28 ;  /* 0x0000001407007224 */ /* 0x004fc400078e021c */
[----:B---3--:R-:W-:Y:S02]  /*10b0*/  IMAD R3, R4, R26, R3 ;  /* 0x0000001a04037224 */ /* 0x008fe400078e0203 */
[----:B------:R-:W-:Y:S02]  /*10c0*/  IMAD R76, R0, R15, R6 ;  /* 0x0000000f004c7224 */ /* 0x000fe400078e0206 */
[----:B------:R-:W-:-:S03]  /*10d0*/  IMAD.MOV.U32 R4, RZ, RZ, 0x1 ;  /* 0x00000001ff047424 */ /* 0x000fc600078e00ff */
[----:B------:R-:W-:Y:S02]  /*10e0*/  SEL R77, R76, R3, !P1 ;  /* 0x000000034c4d7207 */ /* 0x000fe40004800000 */
[----:B------:R-:W-:Y:S02]  /*10f0*/  PRMT R0, R4, 0x7610, R0 ;  /* 0x0000761004007816 */ /* 0x000fe40000000000 */
[----:B------:R-:W-:-:S07]  /*1100*/  SEL R76, R3, R76, !P1 ;  /* 0x0000004c034c7207 */ /* 0x000fce0004800000 */
.L_x_9:
[----:B------:R-:W-:-:S08]  /*1110*/  NOP ;  /* 0x0000000000007918 */ /* 0x000fd00000000000 */
[----:B------:R-:W0:Y:S02]  /*1120*/  USETMAXREG.TRY_ALLOC.CTAPOOL UP0, 0xe8 ;  /* 0x000000e8000079c8 */ /* 0x000e240008000600 */
[----:B0-----:R-:W-:-:S13]  /*1130*/  PLOP3.LUT P0, PT, PT, PT, UP0, 0x80, 0x0 ;  /* 0x000000000000781c */ /* 0x001fda0003f0f008 */
[----:B------:R-:W-:Y:S05]  /*1140*/  @!P0 BRA `(.L_x_9) ;  /* 0xfffffffc00f08947 */ /* 0x000fea000383ffff */
[----:B------:R-:W-:Y:S01]  /*1150*/  ULDC.64 UR4, c[0x0][0x598] ;  /* 0x0001660000047ab9 */ /* 0x000fe20000000a00 */
[----:B------:R-:W-:Y:S01]  /*1160*/  ULDC.64 UR36, c[0x0][0x208] ;  /* 0x0000820000247ab9 */ /* 0x000fe20000000a00 */
[----:B------:R-:W-:-:S04]  /*1170*/  ISETP.NE.U32.AND P0, PT, RZ, UR4, PT ;  /* 0x00000004ff007c0c */ /* 0x000fc8000bf05070 */
[----:B------:R-:W-:-:S13]  /*1180*/  ISETP.NE.AND.EX P0, PT, RZ, UR5, PT, P0 ;  /* 0x00000005ff007c0c */ /* 0x000fda000bf05300 */
[----:B------:R-:W-:Y:S05]  /*1190*/  @!P0 BRA `(.L_x_12) ;  /* 0x00000000001c8947 */ /* 0x000fea0003800000 */
[----:B------:R-:W0:Y:S02]  /*11a0*/  LDC.64 R4, c[0x0][0x598] ;  /* 0x00016600ff047b82 */ /* 0x000e240000000a00 */
[----:B0-----:R-:W2:Y:S02]  /*11b0*/  LDG.E.64 R4, desc[UR36][R4.64] ;  /* 0x0000002404047981 */ /* 0x001ea4000c1e1b00 */
[----:B--2---:R-:W-:-:S04]  /*11c0*/  ISETP.NE.U32.AND P0, PT, R4, RZ, PT ;  /* 0x000000ff0400720c */ /* 0x004fc80003f05070 */
[----:B------:R-:W-:-:S13]  /*11d0*/  ISETP.NE.AND.EX P0, PT, R5, RZ, PT, P0 ;  /* 0x000000ff0500720c */ /* 0x000fda0003f05300 */
[----:B------:R-:W-:Y:S05]  /*11e0*/  @!P0 BRA `(.L_x_12) ;  /* 0x0000000000088947 */ /* 0x000fea0003800000 */
[----:B------:R0:W5:Y:S01]  /*11f0*/  LD.E R72, desc[UR36][R4.64] ;  /* 0x0000002404487980 */ /* 0x000162000c101900 */
[----:B------:R-:W-:Y:S05]  /*1200*/  BRA `(.L_x_13) ;  /* 0x0000000000247947 */ /* 0x000fea0003800000 */
.L_x_12:
[----:B------:R-:W-:Y:S02]  /*1210*/  ULDC.64 UR4, c[0x0][0x588] ;  /* 0x0001620000047ab9 */ /* 0x000fe40000000a00 */
[----:B------:R-:W-:-:S04]  /*1220*/  ISETP.NE.U32.AND P0, PT, RZ, UR4, PT ;  /* 0x00000004ff007c0c */ /* 0x000fc8000bf05070 */
[----:B------:R-:W-:-:S13]  /*1230*/  ISETP.NE.AND.EX P0, PT, RZ, UR5, PT, P0 ;  /* 0x00000005ff007c0c */ /* 0x000fda000bf05300 */
[----:B------:R-:W-:Y:S05]  /*1240*/  @!P0 BRA `(.L_x_14) ;  /* 0x00000000000c8947 */ /* 0x000fea0003800000 */
[----:B------:R-:W0:Y:S02]  /*1250*/  LDC.64 R4, c[0x0][0x588] ;  /* 0x00016200ff047b82 */ /* 0x000e240000000a00 */
[----:B0-----:R1:W5:Y:S01]  /*1260*/  LDG.E R72, desc[UR36][R4.64] ;  /* 0x0000002404487981 */ /* 0x001362000c1e1900 */
[----:B------:R-:W-:Y:S05]  /*1270*/  BRA `(.L_x_13) ;  /* 0x0000000000087947 */ /* 0x000fea0003800000 */
.L_x_14:
[----:B------:R-:W-:Y:S02]  /*1280*/  ULDC UR4, c[0x0][0x580] ;  /* 0x0001600000047ab9 */ /* 0x000fe40000000800 */
[----:B------:R-:W-:-:S07]  /*1290*/  IMAD.U32 R72, RZ, RZ, UR4 ;  /* 0x00000004ff487e24 */ /* 0x000fce000f8e00ff */
.L_x_13:
[----:B------:R-:W-:Y:S02]  /*12a0*/  ULDC.64 UR4, c[0x0][0x5a0] ;  /* 0x0001680000047ab9 */ /* 0x000fe40000000a00 */
[----:B------:R-:W-:-:S04]  /*12b0*/  ISETP.NE.U32.AND P0, PT, RZ, UR4, PT ;  /* 0x00000004ff007c0c */ /* 0x000fc8000bf05070 */
[----:B------:R-:W-:-:S13]  /*12c0*/  ISETP.NE.AND.EX P0, PT, RZ, UR5, PT, P0 ;  /* 0x00000005ff007c0c */ /* 0x000fda000bf05300 */
[----:B------:R-:W-:Y:S05]  /*12d0*/  @!P0 BRA `(.L_x_15) ;  /* 0x00000000001c8947 */ /* 0x000fea0003800000 */
[----:B01----:R-:W0:Y:S02]  /*12e0*/  LDC.64 R4, c[0x0][0x5a0] ;  /* 0x00016800ff047b82 */ /* 0x003e240000000a00 */
[----:B0-----:R-:W2:Y:S02]  /*12f0*/  LDG.E.64 R4, desc[UR36][R4.64] ;  /* 0x0000002404047981 */ /* 0x001ea4000c1e1b00 */
[----:B--2---:R-:W-:-:S04]  /*1300*/  ISETP.NE.U32.AND P0, PT, R4, RZ, PT ;  /* 0x000000ff0400720c */ /* 0x004fc80003f05070 */
[----:B------:R-:W-:-:S13]  /*1310*/  ISETP.NE.AND.EX P0, PT, R5, RZ, PT, P0 ;  /* 0x000000ff0500720c */ /* 0x000fda0003f05300 */
[----:B------:R-:W-:Y:S05]  /*1320*/  @!P0 BRA `(.L_x_15) ;  /* 0x0000000000088947 */ /* 0x000fea0003800000 */
[----:B------:R0:W5:Y:S01]  /*1330*/  LD.E R74, desc[UR36][R4.64] ;  /* 0x00000024044a7980 */ /* 0x000162000c101900 */
[----:B------:R-:W-:Y:S05]  /*1340*/  BRA `(.L_x_16) ;  /* 0x0000000000247947 */ /* 0x000fea0003800000 */
.L_x_15:
[----:B------:R-:W-:Y:S02]  /*1350*/  ULDC.64 UR4, c[0x0][0x590] ;  /* 0x0001640000047ab9 */ /* 0x000fe40000000a00 */
[----:B------:R-:W-:-:S04]  /*1360*/  ISETP.NE.U32.AND P0, PT, RZ, UR4, PT ;  /* 0x00000004ff007c0c */ /* 0x000fc8000bf05070 */
[----:B------:R-:W-:-:S13]  /*1370*/  ISETP.NE.AND.EX P0, PT, RZ, UR5, PT, P0 ;  /* 0x00000005ff007c0c */ /* 0x000fda000bf05300 */
[----:B------:R-:W-:Y:S05]  /*1380*/  @!P0 BRA `(.L_x_17) ;  /* 0x00000000000c8947 */ /* 0x000fea0003800000 */
[----:B------:R-:W2:Y:S02]  /*1390*/  LDC.64 R74, c[0x0][0x590] ;  /* 0x00016400ff4a7b82 */ /* 0x000ea40000000a00 */
[----:B--2---:R2:W5:Y:S01]  /*13a0*/  LDG.E R74, desc[UR36][R74.64] ;  /* 0x000000244a4a7981 */ /* 0x004562000c1e1900 */
[----:B------:R-:W-:Y:S05]  /*13b0*/  BRA `(.L_x_16) ;  /* 0x0000000000087947 */ /* 0x000fea0003800000 */
.L_x_17:
[----:B------:R-:W-:Y:S02]  /*13c0*/  ULDC UR4, c[0x0][0x584] ;  /* 0x0001610000047ab9 */ /* 0x000fe40000000800 */
[----:B------:R-:W-:-:S07]  /*13d0*/  IMAD.U32 R74, RZ, RZ, UR4 ;  /* 0x00000004ff4a7e24 */ /* 0x000fce000f8e00ff */
.L_x_16:
[----:B------:R-:W-:-:S13]  /*13e0*/  LOP3.LUT P0, RZ, R0, 0xff, RZ, 0xc0, !PT ;  /* 0x000000ff00ff7812 */ /* 0x000fda000780c0ff */
[----:B------:R-:W-:Y:S05]  /*13f0*/  @!P0 EXIT ;  /* 0x000000000000894d */ /* 0x000fea0003800000 */
[----:B------:R-:W-:Y:S01]  /*1400*/  ULDC UR4, c[0x0][0x28c] ;  /* 0x0000a30000047ab9 */ /* 0x000fe20000000800 */
[----:B--2---:R-:W-:Y:S01]  /*1410*/  LOP3.LUT R75, R19, 0x1, RZ, 0xfc, !PT ;  /* 0x00000001134b7812 */ /* 0x004fe200078efcff */
[----:B------:R-:W-:Y:S01]  /*1420*/  UIADD3 UR4, UR4, 0xf, URZ ;  /* 0x0000000f04047890 */ /* 0x000fe2000fffe03f */
[----:B------:R-:W-:Y:S01]  /*1430*/  UMOV UR38, URZ ;  /* 0x0000003f00267c82 */ /* 0x000fe20008000000 */
[----:B------:R-:W-:Y:S02]  /*1440*/  UMOV UR39, URZ ;  /* 0x0000003f00277c82 */ /* 0x000fe40008000000 */
[----:B------:R-:W-:-:S04]  /*1450*/  USHF.R.S32.HI UR5, URZ, 0x1f, UR4 ;  /* 0x0000001f3f057899 */ /* 0x000fc80008011404 */
[----:B------:R-:W-:-:S04]  /*1460*/  ULEA.HI UR5, UR5, UR4, URZ, 0x4 ;  /* 0x0000000405057291 */ /* 0x000fc8000f8f203f */
[----:B------:R-:W-:-:S12]  /*1470*/  USHF.R.S32.HI UR40, URZ, 0x4, UR5 ;  /* 0x000000043f287899 */ /* 0x000fd80008011405 */
.L_x_129:
[----:B------:R-:W-:Y:S01]  /*1480*/  LOP3.LUT R0, R18, 0x80, RZ, 0xc0, !PT ;  /* 0x0000008012007812 */ /* 0x000fe200078ec0ff */
[----:B------:R-:W2:Y:S01]  /*1490*/  S2UR UR6, SR_CgaCtaId ;  /* 0x00000000000679c3 */ /* 0x000ea20000008800 */
[----:B------:R-:W-:Y:S02]  /*14a0*/  UMOV UR41, 0x400 ;  /* 0x0000040000297882 */ /* 0x000fe40000000000 */
[----:B------:R-:W-:-:S06]  /*14b0*/  SHF.R.U32.HI R0, RZ, 0x7, R0 ;  /* 0x00000007ff007819 */ /* 0x000fcc0000011600 */
[----:B---3--:R-:W3:Y:S01]  /*14c0*/  SHFL.IDX PT, R0, R0, RZ, 0x1f ;  /* 0x00001fff00007589 */ /* 0x008ee200000e0000 */
[----:B--2---:R-:W-:Y:S01]  /*14d0*/  ULEA UR41, UR6, UR41, 0x18 ;  /* 0x0000002906297291 */ /* 0x004fe2000f8ec03f */
[----:B---3--:R-:W-:-:S13]  /*14e0*/  R2UR UR4, R0 ;  /* 0x00000000000472ca */ /* 0x008fda00000e0000 */
[----:B------:R-:W-:-:S04]  /*14f0*/  ULEA.HI UR5, UR4, UR4, URZ, 0x1 ;  /* 0x0000000404057291 */ /* 0x000fc8000f8f083f */
[----:B------:R-:W-:-:S04]  /*1500*/  ULOP3.LUT UR5, UR5, 0x1ffffe, URZ, 0xc0, !UPT ;  /* 0x001ffffe05057892 */ /* 0x000fc8000f8ec03f */
[----:B------:R-:W-:-:S03]  /*1510*/  UIADD3 UR5, UR4, -UR5, URZ ;  /* 0x8000000504057290 */ /* 0x000fc6000fffe03f */
[----:B------:R-:W-:Y:S01]  /*1520*/  ULDC UR4, c[0x0][0x28c] ;  /* 0x0000a30000047ab9 */ /* 0x000fe20000000800 */
[----:B------:R-:W-:Y:S01]  /*1530*/  ULEA UR5, UR5, UR41, 0xb ;  /* 0x0000002905057291 */ /* 0x000fe2000f8e583f */
[----:B------:R-:W-:-:S03]  /*1540*/  ISETP.LT.AND P0, PT, RZ, UR4, PT ;  /* 0x00000004ff007c0c */ /* 0x000fc6000bf01270 */
[----:B------:R-:W-:-:S04]  /*1550*/  UIADD3 UR5, UR5, 0x280, URZ ;  /* 0x0000028005057890 */ /* 0x000fc8000fffe03f */
[----:B------:R-:W-:-:S04]  /*1560*/  USHF.R.U32.HI UR5, URZ, 0x4, UR5 ;  /* 0x000000043f057899 */ /* 0x000fc80008011605 */
[----:B------:R-:W-:Y:S02]  /*1570*/  ULOP3.LUT UR42, UR5, 0x3fff, URZ, 0xc0, !UPT ;  /* 0x00003fff052a7892 */ /* 0x000fe4000f8ec03f */
[----:B01--45:R-:W-:Y:S10]  /*1580*/  @P0 BRA `(.L_x_18) ;  /* 0x0000000000400947 */ /* 0x033ff40003800000 */
[----:B------:R-:W-:Y:S01]  /*1590*/  MOV R0, 0x0 ;  /* 0x0000000000007802 */ /* 0x000fe20000000f00 */
[----:B------:R-:W-:Y:S01]  /*15a0*/  ULDC.64 UR4, c[0x4][0x68] ;  /* 0x01001a0000047ab9 */ /* 0x000fe20000000a00 */
[----:B------:R-:W-:Y:S01]  /*15b0*/  ULDC.64 UR6, c[0x4][0x8] ;  /* 0x0100020000067ab9 */ /* 0x000fe20000000a00 */
[----:B01----:R-:W-:Y:S01]  /*15c0*/  IMAD.U32 R4, RZ, RZ, UR4 ;  /* 0x00000004ff047e24 */ /* 0x003fe2000f8e00ff */
[----:B------:R0:W1:Y:S01]  /*15d0*/  LDC.64 R14, c[0x4][R0] ;  /* 0x01000000000e7b82 */ /* 0x0000620000000a00 */
[----:B------:R-:W-:Y:S01]  /*15e0*/  IMAD.U32 R5, RZ, RZ, UR5 ;  /* 0x00000005ff057e24 */ /* 0x000fe2000f8e00ff */
[----:B------:R-:W-:Y:S01]  /*15f0*/  ULDC.64 UR4, c[0x4][0x70] ;  /* 0x01001c0000047ab9 */ /* 0x000fe20000000a00 */
[----:B------:R-:W-:Y:S02]  /*1600*/  IMAD.U32 R10, RZ, RZ, UR6 ;  /* 0x00000006ff0a7e24 */ /* 0x000fe4000f8e00ff */
[----:B------:R-:W-:Y:S02]  /*1610*/  IMAD.U32 R6, RZ, RZ, UR4 ;  /* 0x00000004ff067e24 */ /* 0x000fe4000f8e00ff */
[----:B------:R-:W-:-:S02]  /*1620*/  IMAD.U32 R7, RZ, RZ, UR5 ;  /* 0x00000005ff077e24 */ /* 0x000fc4000f8e00ff */
[----:B------:R-:W-:Y:S02]  /*1630*/  IMAD.U32 R11, RZ, RZ, UR7 ;  /* 0x00000007ff0b7e24 */ /* 0x000fe4000f8e00ff */
[----:B------:R-:W-:Y:S02]  /*1640*/  IMAD.MOV.U32 R8, RZ, RZ, 0x1e1 ;  /* 0x000001e1ff087424 */ /* 0x000fe400078e00ff */
[----:B------:R-:W-:Y:S02]  /*1650*/  IMAD.MOV.U32 R12, RZ, RZ, 0x1 ;  /* 0x00000001ff0c7424 */ /* 0x000fe400078e00ff */
[----:B0-----:R-:W-:-:S07]  /*1660*/  IMAD.MOV.U32 R13, RZ, RZ, RZ ;  /* 0x000000ffff0d7224 */ /* 0x001fce00078e00ff */
[----:B------:R-:W-:-:S07]  /*1670*/  LEPC R20, `(.L_x_18) ;  /* 0x000000001014794e */ /* 0x000fce0000000000 */
[----:B-1---5:R-:W-:Y:S05]  /*1680*/  CALL.ABS.NOINC R14 ;  /* 0x000000000e007343 */ /* 0x022fea0003c00000 */
.L_x_18:
[----:B------:R-:W-:-:S13]  /*1690*/  ISETP.NE.AND P0, PT, R75, 0x3, PT ;  /* 0x000000034b00780c */ /* 0x000fda0003f05270 */
[----:B------:R-:W-:Y:S05]  /*16a0*/  @!P0 BRA `(.L_x_19) ;  /* 0x0000000000048947 */ /* 0x000fea0003800000 */
[----:B------:R-:W-:Y:S01]  /*16b0*/  BPT.TRAP 0x1 ;  /* 0x000000040000795c */ /* 0x000fe20000300000 */
.L_x_19:
[----:B------:R-:W-:Y:S02]  /*16c0*/  IMAD.U32 R3, RZ, RZ, UR39 ;  /* 0x00000027ff037e24 */ /* 0x000fe4000f8e00ff */
[----:B------:R-:W-:-:S03]  /*16d0*/  IMAD.U32 R0, RZ, RZ, UR38 ;  /* 0x00000026ff007e24 */ /* 0x000fc6000f8e00ff */
[----:B------:R-:W-:Y:S02]  /*16e0*/  LEA R3, R3, UR41, 0x3 ;  /* 0x0000002903037c11 */ /* 0x000fe4000f8e18ff */
[----:B------:R-:W-:-:S04]  /*16f0*/  SHF.L.U32 R0, R0, 0x1f, RZ ;  /* 0x0000001f00007819 */ /* 0x000fc800000006ff */
[----:B------:R2:W3:Y:S01]  /*1700*/  SYNCS.PHASECHK.TRANS64.TRYWAIT P1, [R3+URZ], R0 ;  /* 0x00000000030075a7 */ /* 0x0004e2000802017f */
[----:B------:R-:W-:Y:S05]  /*1710*/  @!P0 BRA `(.L_x_20) ;  /* 0x0000000000048947 */ /* 0x000fea0003800000 */
[----:B------:R-:W-:Y:S01]  /*1720*/  BPT.TRAP 0x1 ;  /* 0x000000040000795c */ /* 0x000fe20000300000 */
.L_x_20:
[----:B---3--:R-:W-:Y:S05]  /*1730*/  @P1 BRA `(.L_x_21) ;  /* 0x0000000000081947 */ /* 0x008fea0003800000 */
[----:B------:R-:W3:Y:S02]  /*1740*/  SYNCS.PHASECHK.TRANS64.TRYWAIT P1, [R3+URZ], R0 ;  /* 0x00000000030075a7 */ /* 0x000ee4000802017f */
[----:B---3--:R-:W-:Y:S05]  /*1750*/  @!P1 BRA `(.L_x_22) ;  /* 0x00000064005c9947 */ /* 0x008fea0003800000 */
.L_x_21:
[----:B------:R-:W-:-:S04]  /*1760*/  UISETP.LT.AND UP0, UPT, UR40, 0x1, UPT ;  /* 0x000000012800788c */ /* 0x000fc8000bf01270 */
[----:B------:R-:W-:-:S06]  /*1770*/  USEL UR4, UR40, 0x1, UP0 ;  /* 0x0000000128047887 */ /* 0x000fcc0008000000 */
[----:B--23--:R-:W-:Y:S01]  /*1780*/  IMAD.U32 R0, RZ, RZ, UR4 ;  /* 0x00000004ff007e24 */ /* 0x00cfe2000f8e00ff */
[----:B------:R-:W-:Y:S05]  /*1790*/  WARPSYNC.ALL ;  /* 0x0000000000007948 */ /* 0x000fea0003800000 */
[----:B------:R-:W-:-:S04]  /*17a0*/  IADD3 R0, -R0, UR40, RZ ;  /* 0x0000002800007c10 */ /* 0x000fc8000fffe1ff */
[----:B------:R-:W-:Y:S01]  /*17b0*/  ISETP.GE.AND P1, PT, R0, 0x1, PT ;  /* 0x000000010000780c */ /* 0x000fe20003f26270 */
[----:B------:R-:W-:Y:S01]  /*17c0*/  UIADD3 UR4, UR41, 0x2e280, URZ ;  /* 0x0002e28029047890 */ /* 0x000fe2000fffe03f */
[----:B------:R-:W-:Y:S01]  /*17d0*/  WARPGROUP.ARRIVE ;  /* 0x00000000000079c5 */ /* 0x000fe20000000000 */
[----:B------:R-:W-:Y:S01]  /*17e0*/  UMOV UR9, 0xc0000010 ;  /* 0xc000001000097882 */ /* 0x000fe20000000000 */
[----:B------:R-:W-:Y:S01]  /*17f0*/  UMOV UR11, 0xc0000010 ;  /* 0xc0000010000b7882 */ /* 0x000fe20000000000 */
[----:B------:R-:W-:Y:S01]  /*1800*/  USHF.R.U32.HI UR4, URZ, 0x4, UR4 ;  /* 0x000000043f047899 */ /* 0x000fe20008011604 */
[----:B------:R-:W-:Y:S01]  /*1810*/  UMOV UR17, UR9 ;  /* 0x0000000900117c82 */ /* 0x000fe20008000000 */
[----:B------:R-:W-:Y:S02]  /*1820*/  UMOV UR19, 0xc0000010 ;  /* 0xc000001000137882 */ /* 0x000fe40000000000 */
[----:B------:R-:W-:Y:S02]  /*1830*/  ULOP3.LUT UR5, UR4, 0x3fff, URZ, 0xc0, !UPT ;  /* 0x00003fff04057892 */ /* 0x000fe4000f8ec03f */
[----:B------:R-:W-:-:S02]  /*1840*/  ULOP3.LUT UR4, UR42, 0x10000, URZ, 0xfc, !UPT ;  /* 0x000100002a047892 */ /* 0x000fc4000f8efc3f */
[----:B------:R-:W-:Y:S02]  /*1850*/  ULOP3.LUT UR5, UR5, 0x10000, URZ, 0xfc, !UPT ;  /* 0x0001000005057892 */ /* 0x000fe4000f8efc3f */
[----:B------:R-:W-:Y:S02]  /*1860*/  ULEA UR8, UR39, UR4, 0x9 ;  /* 0x0000000427087291 */ /* 0x000fe4000f8e483f */
[----:B------:R-:W-:Y:S01]  /*1870*/  UIMAD UR10, UR39, 0x60, UR5 ;  /* 0x00000060270a78a4 */ /* 0x000fe2000f8e0205 */
[----:B------:R-:W-:Y:S01]  /*1880*/  UMOV UR13, UR9 ;  /* 0x00000009000d7c82 */ /* 0x000fe20008000000 */
[----:B------:R-:W-:Y:S02]  /*1890*/  UMOV UR15, 0xc0000010 ;  /* 0xc0000010000f7882 */ /* 0x000fe40000000000 */
[----:B------:R-:W-:Y:S01]  /*18a0*/  UIADD3 UR18, UR10, 0x20, URZ ;  /* 0x000000200a127890 */ /* 0x000fe2000fffe03f */
[----:B------:R-:W-:Y:S01]  /*18b0*/  UMOV UR16, UR8 ;  /* 0x0000000800107c82 */ /* 0x000fe20008000000 */
[----:B------:R-:W-:-:S03]  /*18c0*/  UIADD3 UR14, UR10, 0x40, URZ ;  /* 0x000000400a0e7890 */ /* 0x000fc6000fffe03f */
[----:B------:R-:W-:Y:S01]  /*18d0*/  HGMMA.64x16x16.F32.BF16 R64, gdesc[UR8], RZ, !UPT, gsb0 ;  /* 0x00200000084079f0 */ /* 0x000fe2000c0018ff */
[----:B------:R-:W-:Y:S01]  /*18e0*/  UMOV UR12, UR8 ;  /* 0x00000008000c7c82 */ /* 0x000fe20008000000 */
[----:B------:R-:W-:Y:S01]  /*18f0*/  UIADD3 UR6, UR8, 0x100, URZ ;  /* 0x0000010008067890 */ /* 0x000fe2000fffe03f */
[----:B------:R-:W-:Y:S02]  /*1900*/  WARPGROUP.DEPBAR.LE gsb0, 0x0 ;  /* 0x00008000000079c5 */ /* 0x000fe40000010000 */
[----:B------:R-:W-:-:S06]  /*1910*/  WARPGROUP.ARRIVE ;  /* 0x00000000000079c5 */ /* 0x000fcc0000000000 */
[----:B------:R-:W-:Y:S03]  /*1920*/  HGMMA.64x16x16.F32.BF16 R48, gdesc[UR16], RZ, !UPT, gsb0 ;  /* 0x00200000103079f0 */ /* 0x000fe6000c0018ff */
[----:B------:R-:W-:Y:S02]  /*1930*/  WARPGROUP.DEPBAR.LE gsb0, 0x0 ;  /* 0x00008000000079c5 */ /* 0x000fe40000010000 */
[----:B------:R-:W-:-:S06]  /*1940*/  WARPGROUP.ARRIVE ;  /* 0x00000000000079c5 */ /* 0x000fcc0000000000 */
[----:B------:R-:W-:Y:S01]  /*1950*/  HGMMA.64x16x16.F32.BF16 R32, gdesc[UR12], RZ, !UPT, gsb0 ;  /* 0x002000000c2079f0 */ /* 0x000fe2000c0018ff */
[----:B------:R-:W-:Y:S01]  /*1960*/  UMOV UR12, UR6 ;  /* 0x00000006000c7c82 */ /* 0x000fe20008000000 */
[----:B------:R-:W-:Y:S01]  /*1970*/  UMOV UR13, 0xc0000010 ;  /* 0xc0000010000d7882 */ /* 0x000fe20000000000 */
[----:B------:R-:W-:Y:S01]  /*1980*/  UMOV UR16, UR12 ;  /* 0x0000000c00107c82 */ /* 0x000fe20008000000 */
[----:B------:R-:W-:Y:S01]  /*1990*/  UMOV UR17, UR13 ;  /* 0x0000000d00117c82 */ /* 0x000fe20008000000 */
[----:B------:R-:W-:Y:S01]  /*19a0*/  UMOV UR8, UR12 ;  /* 0x0000000c00087c82 */ /* 0x000fe20008000000 */
[----:B------:R-:W-:Y:S01]  /*19b0*/  UMOV UR9, UR13 ;  /* 0x0000000d00097c82 */ /* 0x000fe20008000000 */
[----:B------:R-:W-:Y:S02]  /*19c0*/  WARPGROUP.DEPBAR.LE gsb0, 0x0 ;  /* 0x00008000000079c5 */ /* 0x000fe40000010000 */
[----:B------:R-:W-:-:S06]  /*19d0*/  WARPGROUP.ARRIVE ;  /* 0x00000000000079c5 */ /* 0x000fcc0000000000 */
[----:B------:R-:W-:Y:S03]  /*19e0*/  HGMMA.64x16x16.F32.BF16 R24, gdesc[UR12], RZ, !UPT, gsb0 ;  /* 0x002000000c1879f0 */ /* 0x000fe6000c0018ff */
[----:B------:R-:W-:Y:S02]  /*19f0*/  WARPGROUP.DEPBAR.LE gsb0, 0x0 ;  /* 0x00008000000079c5 */ /* 0x000fe40000010000 */
[----:B------:R-:W-:-:S06]  /*1a00*/  WARPGROUP.ARRIVE ;  /* 0x00000000000079c5 */ /* 0x000fcc0000000000 */
[----:B------:R-:W-:Y:S03]  /*1a10*/  HGMMA.64x16x16.F32.BF16 R40, gdesc[UR16], RZ, !UPT, gsb0 ;  /* 0x00200000102879f0 */ /* 0x000fe6000c0018ff */
[----:B------:R-:W-:Y:S02]  /*1a20*/  WARPGROUP.DEPBAR.LE gsb0, 0x0 ;  /* 0x00008000000079c5 */ /* 0x000fe40000010000 */
[----:B------:R-:W-:-:S06]  /*1a30*/  WARPGROUP.ARRIVE ;  /* 0x00000000000079c5 */ /* 0x000fcc0000000000 */
[----:B------:R-:W-:Y:S03]  /*1a40*/  HGMMA.64x16x16.F32.BF16 R56, gdesc[UR8], RZ, !UPT, gsb0 ;  /* 0x00200000083879f0 */ /* 0x000fe6000c0018ff */
[----:B------:R-:W-:Y:S02]  /*1a50*/  WARPGROUP.DEPBAR.LE gsb0, 0x0 ;  /* 0x00008000000079c5 */ /* 0x000fe40000010000 */
[----:B------:R-:W-:Y:S05]  /*1a60*/  @!P1 BRA `(.L_x_23) ;  /* 0x0000000400309947 */ /* 0x000fea0003800000 */
[----:B------:R-:W-:Y:S01]  /*1a70*/  UIADD3 UR6, UR39, 0x1, URZ ;  /* 0x0000000127067890 */ /* 0x000fe2000fffe03f */
[----:B------:R-:W-:Y:S02]  /*1a80*/  IMAD.MOV.U32 R3, RZ, RZ, R0 ;  /* 0x000000ffff037224 */ /* 0x000fe400078e0000 */
[----:B01----:R-:W-:Y:S01]  /*1a90*/  IMAD.U32 R4, RZ, RZ, UR39 ;  /* 0x00000027ff047e24 */ /* 0x003fe2000f8e00ff */
[----:B------:R-:W-:-:S04]  /*1aa0*/  UISETP.NE.AND UP0, UPT, UR6, 0x17, UPT ;  /* 0x000000170600788c */ /* 0x000fc8000bf05270 */
[----:B------:R-:W-:Y:S02]  /*1ab0*/  USEL UR7, URZ, 0x1, UP0 ;  /* 0x000000013f077887 */ /* 0x000fe40008000000 */
[----:B------:R-:W-:Y:S02]  /*1ac0*/  USEL UR6, UR6, URZ, UP0 ;  /* 0x0000003f06067287 */ /* 0x000fe40008000000 */
[----:B------:R-:W-:-:S06]  /*1ad0*/  ULOP3.LUT UR7, UR38, UR7, URZ, 0x3c, !UPT ;  /* 0x0000000726077292 */ /* 0x000fcc000f8e3c3f */
[----:B------:R-:W-:-:S07]  /*1ae0*/  IMAD.U32 R7, RZ, RZ, UR7 ;  /* 0x00000007ff077e24 */ /* 0x000fce000f8e00ff */
.L_x_30:
[----:B------:R-:W-:Y:S05]  /*1af0*/  @!P0 BRA `(.L_x_24) ;  /* 0x0000000000048947 */ /* 0x000fea0003800000 */
[----:B------:R-:W-:Y:S01]  /*1b00*/  BPT.TRAP 0x1 ;  /* 0x000000040000795c */ /* 0x000fe20000300000 */
.L_x_24:
[----:B------:R-:W-:Y:S01]  /*1b10*/  ULEA UR7, UR6, UR41, 0x3 ;  /* 0x0000002906077291 */ /* 0x000fe2000f8e183f */
[----:B------:R-:W-:-:S08]  /*1b20*/  SHF.L.U32 R5, R7, 0x1f, RZ ;  /* 0x0000001f07057819 */ /* 0x000fd000000006ff */
[----:B------:R0:W1:Y:S01]  /*1b30*/  SYNCS.PHASECHK.TRANS64.TRYWAIT P1, [UR7], R5 ;  /* 0x00000005ff0075a7 */ /* 0x0000620008020147 */
[----:B------:R-:W-:Y:S05]  /*1b40*/  @!P0 BRA `(.L_x_25) ;  /* 0x0000000000048947 */ /* 0x000fea0003800000 */
[----:B------:R-:W-:Y:S01]  /*1b50*/  BPT.TRAP 0x1 ;  /* 0x000000040000795c */ /* 0x000fe20000300000 */
.L_x_25:
[----:B-1----:R-:W-:Y:S05]  /*1b60*/  @P1 BRA `(.L_x_26) ;  /* 0x0000000000081947 */ /* 0x002fea0003800000 */
[----:B------:R-:W1:Y:S02]  /*1b70*/  SYNCS.PHASECHK.TRANS64.TRYWAIT P1, [UR7], R5 ;  /* 0x00000005ff0075a7 */ /* 0x000e640008020147 */
[----:B-1----:R-:W-:Y:S05]  /*1b80*/  @!P1 BRA `(.L_x_27) ;  /* 0x0000006000649947 */ /* 0x002fea0003800000 */
.L_x_26:
[----:B------:R-:W-:Y:S01]  /*1b90*/  ULEA UR8, UR6, UR4, 0x9 ;  /* 0x0000000406087291 */ /* 0x000fe2000f8e483f */
[----:B------:R-:W-:Y:S01]  /*1ba0*/  WARPGROUP.ARRIVE ;  /* 0x00000000000079c5 */ /* 0x000fe20000000000 */
[----:B------:R-:W-:Y:S01]  /*1bb0*/  UIMAD UR10, UR6, 0x60, UR5 ;  /* 0x00000060060a78a4 */ /* 0x000fe2000f8e0205 */
[----:B------:R-:W-:Y:S01]  /*1bc0*/  UMOV UR9, 0xc0000010 ;  /* 0xc000001000097882 */ /* 0x000fe20000000000 */
[----:B------:R-:W-:Y:S02]  /*1bd0*/  UMOV UR11, 0xc0000010 ;  /* 0xc0000010000b7882 */ /* 0x000fe40000000000 */
[----:B------:R-:W-:Y:S01]  /*1be0*/  UIADD3 UR14, UR10, 0x20, URZ ;  /* 0x000000200a0e7890 */ /* 0x000fe2000fffe03f */
[----:B------:R-:W-:Y:S01]  /*1bf0*/  UMOV UR12, UR8 ;  /* 0x00000008000c7c82 */ /* 0x000fe20008000000 */
[----:B------:R-:W-:Y:S01]  /*1c00*/  UMOV UR13, UR9 ;  /* 0x00000009000d7c82 */ /* 0x000fe20008000000 */
[----:B------:R-:W-:Y:S02]  /*1c10*/  UMOV UR15, 0xc0000010 ;  /* 0xc0000010000f7882 */ /* 0x000fe40000000000 */
[----:B------:R-:W-:Y:S01]  /*1c20*/  HGMMA.64x16x16.F32.BF16 R64, gdesc[UR8], R64, gsb0 ;  /* 0x00200000084079f0 */ /* 0x000fe20008001840 */
[----:B------:R-:W-:Y:S01]  /*1c30*/  UIADD3 UR18, UR10, 0x40, URZ ;  /* 0x000000400a127890 */ /* 0x000fe2000fffe03f */
[----:B------:R-:W-:Y:S01]  /*1c40*/  UMOV UR16, UR8 ;  /* 0x0000000800107c82 */ /* 0x000fe20008000000 */
[----:B------:R-:W-:Y:S01]  /*1c50*/  UMOV UR17, UR9 ;  /* 0x0000000900117c82 */ /* 0x000fe20008000000 */
[----:B------:R-:W-:Y:S01]  /*1c60*/  UMOV UR19, 0xc0000010 ;  /* 0xc000001000137882 */ /* 0x000fe20000000000 */
[----:B------:R-:W-:Y:S01]  /*1c70*/  UIADD3 UR7, UR8, 0x100, URZ ;  /* 0x0000010008077890 */ /* 0x000fe2000fffe03f */
[----:B------:R-:W-:-:S02]  /*1c80*/  WARPGROUP.DEPBAR.LE gsb0, 0x0 ;  /* 0x00008000000079c5 */ /* 0x000fc40000010000 */
[----:B------:R-:W-:-:S06]  /*1c90*/  WARPGROUP.ARRIVE ;  /* 0x00000000000079c5 */ /* 0x000fcc0000000000 */
[----:B------:R-:W-:Y:S03]  /*1ca0*/  HGMMA.64x16x16.F32.BF16 R48, gdesc[UR12], R48, gsb0 ;  /* 0x002000000c3079f0 */ /* 0x000fe60008001830 */
[----:B------:R-:W-:Y:S02]  /*1cb0*/  WARPGROUP.DEPBAR.LE gsb0, 0x0 ;  /* 0x00008000000079c5 */ /* 0x000fe40000010000 */
[----:B------:R-:W-:-:S06]  /*1cc0*/  WARPGROUP.ARRIVE ;  /* 0x00000000000079c5 */ /* 0x000fcc0000000000 */
[----:B------:R-:W-:Y:S01]  /*1cd0*/  HGMMA.64x16x16.F32.BF16 R32, gdesc[UR16], R32, gsb0 ;  /* 0x00200000102079f0 */ /* 0x000fe20008001820 */
        /* <DEDUP_REMOVED lines=8> */
[----:B------:R-:W-:Y:S03]  /*1d60*/  HGMMA.64x16x16.F32.BF16 R24, gdesc[UR16], R24, gsb0 ;  /* 0x00200000101879f0 */ /* 0x000fe60008001818 */
[----:B------:R-:W-:Y:S02]  /*1d70*/  WARPGROUP.DEPBAR.LE gsb0, 0x0 ;  /* 0x00008000000079c5 */ /* 0x000fe40000010000 */
[----:B------:R-:W-:-:S06]  /*1d80*/  WARPGROUP.ARRIVE ;  /* 0x00000000000079c5 */ /* 0x000fcc0000000000 */
[----:B------:R-:W-:Y:S03]  /*1d90*/  HGMMA.64x16x16.F32.BF16 R40, gdesc[UR12], R40, gsb0 ;  /* 0x002000000c2879f0 */ /* 0x000fe60008001828 */
[----:B------:R-:W-:Y:S02]  /*1da0*/  WARPGROUP.DEPBAR.LE gsb0, 0x0 ;  /* 0x00008000000079c5 */ /* 0x000fe40000010000 */
[----:B------:R-:W-:-:S06]  /*1db0*/  WARPGROUP.ARRIVE ;  /* 0x00000000000079c5 */ /* 0x000fcc0000000000 */
[----:B------:R-:W-:Y:S03]  /*1dc0*/  HGMMA.64x16x16.F32.BF16 R56, gdesc[UR8], R56, gsb0 ;  /* 0x00200000083879f0 */ /* 0x000fe60008001838 */
[----:B------:R-:W-:Y:S02]  /*1dd0*/  WARPGROUP.DEPBAR.LE gsb0, 0x0 ;  /* 0x00008000000079c5 */ /* 0x000fe40000010000 */
[----:B------:R-:W-:Y:S05]  /*1de0*/  @!P0 BRA `(.L_x_28) ;  /* 0x0000000000048947 */ /* 0x000fea0003800000 */
[----:B------:R-:W-:Y:S01]  /*1df0*/  BPT.TRAP 0x1 ;  /* 0x000000040000795c */ /* 0x000fe20000300000 */
.L_x_28:
[----:B------:R-:W-:-:S13]  /*1e00*/  ISETP.NE.AND P1, PT, R23, RZ, PT ;  /* 0x000000ff1700720c */ /* 0x000fda0003f25270 */
[----:B01----:R-:W-:-:S05]  /*1e10*/  @P1 LEA R5, R4, UR41, 0x3 ;  /* 0x0000002904051c11 */ /* 0x003fca000f8e18ff */
[----:B------:R-:W-:-:S05]  /*1e20*/  @P1 VIADD R5, R5, 0xb8 ;  /* 0x000000b805051836 */ /* 0x000fca0000000000 */
[----:B------:R-:W-:-:S04]  /*1e30*/  @P1 PRMT R5, R22, 0x654, R5 ;  /* 0x0000065416051816 */ /* 0x000fc80000000005 */
[----:B------:R0:W-:Y:S01]  /*1e40*/  @P1 SYNCS.ARRIVE.TRANS64.RED.A1T0 RZ, [R5+URZ], RZ ;  /* 0x000000ff05ff19a7 */ /* 0x0001e2000810043f */
[----:B------:R-:W-:-:S13]  /*1e50*/  ISETP.GT.U32.AND P1, PT, R19, 0x1, PT ;  /* 0x000000011300780c */ /* 0x000fda0003f24070 */
[----:B0-----:R-:W-:Y:S05]  /*1e60*/  @P1 BRA `(.L_x_29) ;  /* 0x0000000000041947 */ /* 0x001fea0003800000 */
[----:B------:R-:W-:Y:S01]  /*1e70*/  BPT.TRAP 0x1 ;  /* 0x000000040000795c */ /* 0x000fe20000300000 */
.L_x_29:
[----:B------:R-:W-:Y:S01]  /*1e80*/  UIADD3 UR6, UR6, 0x1, URZ ;  /* 0x0000000106067890 */ /* 0x000fe2000fffe03f */
[C---:B------:R-:W-:Y:S01]  /*1e90*/  ISETP.GT.AND P2, PT, R3.reuse, 0x1, PT ;  /* 0x000000010300780c */ /* 0x040fe20003f44270 */
[----:B------:R-:W-:Y:S02]  /*1ea0*/  VIADD R4, R4, 0x1 ;  /* 0x0000000104047836 */ /* 0x000fe40000000000 */
[----:B------:R-:W-:Y:S01]  /*1eb0*/  UISETP.NE.AND UP0, UPT, UR6, 0x17, UPT ;  /* 0x000000170600788c */ /* 0x000fe2000bf05270 */
[----:B------:R-:W-:Y:S02]  /*1ec0*/  VIADD R3, R3, 0xffffffff ;  /* 0xffffffff03037836 */ /* 0x000fe40000000000 */
[C---:B------:R-:W-:Y:S01]  /*1ed0*/  ISETP.NE.AND P1, PT, R4.reuse, 0x17, PT ;  /* 0x000000170400780c */ /* 0x040fe20003f25270 */
[----:B------:R-:W-:Y:S02]  /*1ee0*/  USEL UR7, URZ, 0x1, UP0 ;  /* 0x000000013f077887 */ /* 0x000fe40008000000 */
[----:B------:R-:W-:Y:S01]  /*1ef0*/  USEL UR6, UR6, URZ, UP0 ;  /* 0x0000003f06067287 */ /* 0x000fe20008000000 */
[----:B------:R-:W-:-:S03]  /*1f00*/  SEL R4, R4, RZ, P1 ;  /* 0x000000ff04047207 */ /* 0x000fc60000800000 */
[----:B------:R-:W-:Y:S01]  /*1f10*/  LOP3.LUT R7, R7, UR7, RZ, 0x3c, !PT ;  /* 0x0000000707077c12 */ /* 0x000fe2000f8e3cff */
[----:B------:R-:W-:Y:S07]  /*1f20*/  @P2 BRA `(.L_x_30) ;  /* 0xfffffff800f02947 */ /* 0x000fee000383ffff */
.L_x_23:
[----:B------:R-:W2:Y:S02]  /*1f30*/  LDC R3, c[0x0][0x28c] ;  /* 0x0000a300ff037b82 */ /* 0x000ea40000000800 */
[----:B--2---:R-:W-:-:S13]  /*1f40*/  ISETP.GE.AND P1, PT, R3, 0x1, PT ;  /* 0x000000010300780c */ /* 0x004fda0003f26270 */
[----:B------:R-:W-:Y:S05]  /*1f50*/  @!P1 BRA `(.L_x_31) ;  /* 0x0000000000389947 */ /* 0x000fea0003800000 */
[----:B------:R-:W-:Y:S05]  /*1f60*/  @!P0 BRA `(.L_x_32) ;  /* 0x0000000000048947 */ /* 0x000fea0003800000 */
[----:B------:R-:W-:Y:S01]  /*1f70*/  BPT.TRAP 0x1 ;  /* 0x000000040000795c */ /* 0x000fe20000300000 */
.L_x_32:
[----:B------:R-:W-:-:S13]  /*1f80*/  ISETP.NE.AND P0, PT, R23, RZ, PT ;  /* 0x000000ff1700720c */ /* 0x000fda0003f05270 */
[----:B------:R-:W-:-:S04]  /*1f90*/  @P0 VIADD R0, R0, UR39 ;  /* 0x0000002700000c36 */ /* 0x000fc80008000000 */
[----:B01----:R-:W-:-:S05]  /*1fa0*/  @P0 IMAD.WIDE.U32 R4, R0, -0x4de9bd37, RZ ;  /* 0xb21642c900040825 */ /* 0x003fca00078e00ff */
[----:B------:R-:W-:-:S05]  /*1fb0*/  @P0 SHF.R.U32.HI R5, RZ, 0x4, R5 ;  /* 0x00000004ff050819 */ /* 0x000fca0000011605 */
[----:B------:R-:W-:-:S05]  /*1fc0*/  @P0 IMAD R0, R5, -0x17, R0 ;  /* 0xffffffe905000824 */ /* 0x000fca00078e0200 */
[----:B------:R-:W-:-:S05]  /*1fd0*/  @P0 LEA R0, R0, UR41, 0x3 ;  /* 0x0000002900000c11 */ /* 0x000fca000f8e18ff */
[----:B------:R-:W-:-:S05]  /*1fe0*/  @P0 VIADD R3, R0, 0xb8 ;  /* 0x000000b800030836 */ /* 0x000fca0000000000 */
[----:B------:R-:W-:-:S04]  /*1ff0*/  @P0 PRMT R3, R22, 0x654, R3 ;  /* 0x0000065416030816 */ /* 0x000fc80000000003 */
[----:B------:R2:W-:Y:S01]  /*2000*/  @P0 SYNCS.ARRIVE.TRANS64.RED.A1T0 RZ, [R3+URZ], RZ ;  /* 0x000000ff03ff09a7 */ /* 0x0005e2000810043f */
[----:B------:R-:W-:-:S13]  /*2010*/  ISETP.GT.U32.AND P0, PT, R19, 0x1, PT ;  /* 0x000000011300780c */ /* 0x000fda0003f04070 */
[----:B--2---:R-:W-:Y:S05]  /*2020*/  @P0 BRA `(.L_x_31) ;  /* 0x0000000000040947 */ /* 0x004fea0003800000 */
[----:B------:R-:W-:Y:S01]  /*2030*/  BPT.TRAP 0x1 ;  /* 0x000000040000795c */ /* 0x000fe20000300000 */
.L_x_31:
[----:B------:R-:W2:Y:S01]  /*2040*/  LDC R7, c[0x0][0x288] ;  /* 0x0000a200ff077b82 */ /* 0x000ea20000000800 */
[--C-:B------:R-:W-:Y:S01]  /*2050*/  SHF.R.U32.HI R0, RZ, 0x2, R18.reuse ;  /* 0x00000002ff007819 */ /* 0x100fe20000011612 */
[----:B------:R-:W-:Y:S01]  /*2060*/  IMAD R77, R77, 0x30, RZ ;  /* 0x000000304d4d7824 */ /* 0x000fe200078e02ff */
[----:B01----:R-:W-:Y:S01]  /*2070*/  SHF.R.U32.HI R5, RZ, 0x7, R18 ;  /* 0x00000007ff057819 */ /* 0x003fe20000011612 */
[----:B------:R-:W-:Y:S01]  /*2080*/  UIADD3 UR39, UR40, UR39, URZ ;  /* 0x0000002728277290 */ /* 0x000fe2000fffe03f */
[----:B------:R-:W-:Y:S01]  /*2090*/  LOP3.LUT R3, R0, 0x7, RZ, 0xc0, !PT ;  /* 0x0000000700037812 */ /* 0x000fe200078ec0ff */
[C---:B------:R-:W-:Y:S01]  /*20a0*/  IMAD.SHL.U32 R10, R18.reuse, 0x2, RZ ;  /* 0x00000002120a7824 */ /* 0x040fe200078e00ff */
[----:B------:R-:W-:Y:S01]  /*20b0*/  LOP3.LUT R0, R5, 0x1, RZ, 0xc0, !PT ;  /* 0x0000000105007812 */ /* 0x000fe200078ec0ff */
[----:B------:R-:W-:Y:S01]  /*20c0*/  UISETP.GT.U32.AND UP0, UPT, UR39, 0x16, UPT ;  /* 0x000000162700788c */ /* 0x000fe2000bf04070 */
[----:B------:R-:W-:Y:S01]  /*20d0*/  LOP3.LUT R4, R18, 0x60, RZ, 0xc0, !PT ;  /* 0x0000006012047812 */ /* 0x000fe200078ec0ff */
[----:B------:R-:W-:Y:S01]  /*20e0*/  ULDC UR7, c[0x0][0x284] ;  /* 0x0000a10000077ab9 */ /* 0x000fe20000000800 */
[----:B------:R-:W-:Y:S01]  /*20f0*/  UISETP.GE.U32.AND UP1, UPT, UR40, 0x17, UPT ;  /* 0x000000172800788c */ /* 0x000fe2000bf26070 */
[----:B------:R-:W-:Y:S01]  /*2100*/  IMAD.SHL.U32 R8, R0, 0x40, RZ ;  /* 0x0000004000087824 */ /* 0x000fe200078e00ff */
[----:B------:R-:W-:Y:S01]  /*2110*/  SHF.R.U32.HI R6, RZ, 0x1, R4 ;  /* 0x00000001ff067819 */ /* 0x000fe20000011604 */
[----:B------:R-:W-:Y:S01]  /*2120*/  UISETP.LT.U32.AND UP0, UPT, UR40, 0x17, UP0 ;  /* 0x000000172800788c */ /* 0x000fe20008701070 */
[----:B------:R-:W-:Y:S01]  /*2130*/  LOP3.LUT R4, R18, 0x3, RZ, 0xc0, !PT ;  /* 0x0000000312047812 */ /* 0x000fe200078ec0ff */
[----:B------:R-:W-:Y:S01]  /*2140*/  ULDC.64 UR8, c[0x0][0x5d0] ;  /* 0x0001740000087ab9 */ /* 0x000fe20000000a00 */
[--C-:B------:R-:W-:Y:S01]  /*2150*/  IADD3 R5, RZ, -R6, -R3.reuse ;  /* 0x80000006ff057210 */ /* 0x100fe20007ffe803 */
[----:B------:R-:W-:Y:S01]  /*2160*/  UIMAD.WIDE.U32 UR4, UR39, -0x4de9bd37, URZ ;  /* 0xb21642c9270478a5 */ /* 0x000fe2000f8e003f */
[----:B------:R-:W-:Y:S01]  /*2170*/  LOP3.LUT R3, R8, 0x40, R3, 0xe2, !PT ;  /* 0x0000004008037812 */ /* 0x000fe200078ee203 */
[----:B------:R-:W-:Y:S01]  /*2180*/  USEL UR6, URZ, 0x1, !UP0 ;  /* 0x000000013f067887 */ /* 0x000fe2000c000000 */
[----:B------:R-:W-:Y:S01]  /*2190*/  SHF.R.S32.HI R83, RZ, 0x1f, R73 ;  /* 0x0000001fff537819 */ /* 0x000fe20000011449 */
[----:B------:R-:W-:Y:S01]  /*21a0*/  IMAD.WIDE R12, R76, 0x100, RZ ;  /* 0x000001004c0c7825 */ /* 0x000fe200078e02ff */
[C---:B------:R-:W-:Y:S01]  /*21b0*/  LOP3.LUT R10, R77.reuse, 0x6, R10, 0xf8, !PT ;  /* 0x000000064d0a7812 */ /* 0x040fe200078ef80a */
[----:B------:R-:W-:Y:S01]  /*21c0*/  USHF.R.U32.HI UR4, URZ, 0x4, UR5 ;  /* 0x000000043f047899 */ /* 0x000fe20008011605 */
[----:B--2---:R-:W-:Y:S01]  /*21d0*/  ISETP.GE.AND P0, PT, R77, R7, PT ;  /* 0x000000074d00720c */ /* 0x004fe20003f06270 */
[----:B------:R-:W-:Y:S01]  /*21e0*/  IMAD R8, R4, -0x2, R7 ;  /* 0xfffffffe04087824 */ /* 0x000fe200078e0207 */
[----:B------:R-:W-:Y:S01]  /*21f0*/  SHF.R.S32.HI R11, RZ, 0x1f, R10 ;  /* 0x0000001fff0b7819 */ /* 0x000fe2000001140a */
[----:B------:R-:W-:Y:S01]  /*2200*/  IMAD.SHL.U32 R7, R76, 0x100, RZ ;  /* 0x000001004c077824 */ /* 0x000fe200078e00ff */
[----:B------:R-:W-:Y:S01]  /*2210*/  ULOP3.LUT UR38, UR38, UR6, URZ, 0x3c, !UPT ;  /* 0x0000000626267292 */ /* 0x000fe2000f8e3c3f */
[----:B------:R-:W-:Y:S01]  /*2220*/  IMAD R4, R83, UR8, RZ ;  /* 0x0000000853047c24 */ /* 0x000fe2000f8e02ff */
[----:B------:R-:W-:Y:S01]  /*2230*/  LOP3.LUT R95, R12, R3, R6, 0xfe, !PT ;  /* 0x000000030c5f7212 */ /* 0x000fe200078efe06 */
[----:B------:R-:W-:Y:S01]  /*2240*/  IMAD R0, R0, -0x40, R5 ;  /* 0xffffffc000007824 */ /* 0x000fe200078e0205 */
[----:B------:R-:W-:Y:S01]  /*2250*/  ISETP.GE.OR P0, PT, R7, UR7, P0 ;  /* 0x0000000707007c0c */ /* 0x000fe20008706670 */
[C---:B------:R-:W-:Y:S01]  /*2260*/  IMAD R9, R73.reuse, UR9, R4 ;  /* 0x0000000949097c24 */ /* 0x040fe2000f8e0204 */
[----:B------:R-:W-:Y:S01]  /*2270*/  UIMAD UR39, UR4, -0x17, UR39 ;  /* 0xffffffe9042778a4 */ /* 0x000fe2000f8e0227 */
[----:B------:R-:W-:Y:S01]  /*2280*/  IMAD.WIDE.U32 R4, R73, UR8, R10 ;  /* 0x0000000849047c25 */ /* 0x000fe2000f8e000a */
[----:B------:R-:W-:Y:S01]  /*2290*/  @UP1 ULOP3.LUT UR38, UR38, 0x1, UR4, 0x78, !UPT ;  /* 0x0000000126261892 */ /* 0x000fe2000f8e7804 */
[----:B------:R-:W-:-:S02]  /*22a0*/  IADD3 R3, -R7, UR7, R0 ;  /* 0x0000000707037c10 */ /* 0x000fc4000fffe100 */
[----:B------:R-:W-:Y:S02]  /*22b0*/  IMAD.IADD R6, R8, 0x1, -R77 ;  /* 0x0000000108067824 */ /* 0x000fe400078e0a4d */
[----:B------:R-:W-:Y:S02]  /*22c0*/  IMAD.IADD R9, R5, 0x1, R9 ;  /* 0x0000000105097824 */ /* 0x000fe400078e0209 */
[----:B------:R-:W-:Y:S02]  /*22d0*/  IMAD.MOV.U32 R0, RZ, RZ, -0x1 ;  /* 0xffffffffff007424 */ /* 0x000fe400078e00ff */
[----:B------:R-:W-:Y:S01]  /*22e0*/  IMAD.MOV.U32 R8, RZ, RZ, R4 ;  /* 0x000000ffff087224 */ /* 0x000fe200078e0004 */
[----:B------:R-:W-:Y:S06]  /*22f0*/  @P0 BRA `(.L_x_33) ;  /* 0x0000003000b80947 */ /* 0x000fec0003800000 */
[----:B------:R-:W0:Y:S01]  /*2300*/  LDC.64 R4, c[0x0][0x5c8] ;  /* 0x00017200ff047b82 */ /* 0x000e220000000a00 */
[----:B-----5:R-:W-:Y:S01]  /*2310*/  FSETP.NEU.AND P2, PT, R74, RZ, PT ;  /* 0x000000ff4a00720b */ /* 0x020fe20003f4d000 */
[----:B------:R-:W-:Y:S01]  /*2320*/  BSSY B0, `(.L_x_33) ;  /* 0x000032b000007945 */ /* 0x000fe20003800000 */
[----:B------:R-:W-:-:S04]  /*2330*/  ISETP.GT.AND P0, PT, R6, RZ, PT ;  /* 0x000000ff0600720c */ /* 0x000fc80003f04270 */
[----:B------:R-:W-:Y:S01]  /*2340*/  ISETP.GT.AND P1, PT, R3, RZ, P0 ;  /* 0x000000ff0300720c */ /* 0x000fe20000724270 */
[-C--:B0-----:R-:W-:Y:S02]  /*2350*/  IMAD R14, R13, R4.reuse, RZ ;  /* 0x000000040d0e7224 */ /* 0x081fe400078e02ff */
[----:B------:R-:W-:-:S04]  /*2360*/  IMAD.WIDE.U32 R80, R95, R4, R8 ;  /* 0x000000045f507225 */ /* 0x000fc800078e0008 */
[----:B------:R-:W-:-:S04]  /*2370*/  IMAD R7, R95, R5, R14 ;  /* 0x000000055f077224 */ /* 0x000fc800078e020e */
[----:B------:R-:W-:Y:S01]  /*2380*/  IMAD.IADD R87, R81, 0x1, R7 ;  /* 0x0000000151577824 */ /* 0x000fe200078e0207 */
[----:B------:R-:W-:Y:S06]  /*2390*/  @!P2 BRA `(.L_x_34) ;  /* 0x000000240004a947 */ /* 0x000fec0003800000 */
[----:B------:R-:W0:Y:S01]  /*23a0*/  LDC.64 R20, c[0x0][0x5b8] ;  /* 0x00016e00ff147b82 */ /* 0x000e220000000a00 */
[----:B------:R-:W-:-:S07]  /*23b0*/  ULDC.64 UR4, c[0x0][0x5c0] ;  /* 0x0001700000047ab9 */ /* 0x000fce0000000a00 */
[----:B------:R-:W1:Y:S08]  /*23c0*/  LDC.64 R78, c[0x0][0x5b0] ;  /* 0x00016c00ff4e7b82 */ /* 0x000e700000000a00 */
[----:B------:R-:W2:Y:S01]  /*23d0*/  LDC.64 R14, c[0x0][0x5a8] ;  /* 0x00016a00ff0e7b82 */ /* 0x000ea20000000a00 */
[-C--:B0-----:R-:W-:Y:S02]  /*23e0*/  IMAD R8, R83, R20.reuse, RZ ;  /* 0x0000001453087224 */ /* 0x081fe400078e02ff */
[----:B------:R-:W-:-:S04]  /*23f0*/  IMAD.WIDE.U32 R82, R73, R20, R10 ;  /* 0x0000001449527225 */ /* 0x000fc800078e000a */
[----:B------:R-:W-:Y:S02]  /*2400*/  IMAD R91, R73, R21, R8 ;  /* 0x00000015495b7224 */ /* 0x000fe400078e0208 */
[-C--:B-1----:R-:W-:Y:S02]  /*2410*/  IMAD R12, R13, R78.reuse, RZ ;  /* 0x0000004e0d0c7224 */ /* 0x082fe400078e02ff */
[----:B------:R-:W-:Y:S02]  /*2420*/  IMAD.IADD R85, R83, 0x1, R91 ;  /* 0x0000000153557824 */ /* 0x000fe400078e025b */
[----:B------:R-:W-:Y:S02]  /*2430*/  IMAD.MOV.U32 R84, RZ, RZ, R82 ;  /* 0x000000ffff547224 */ /* 0x000fe400078e0052 */
[C---:B------:R-:W-:Y:S02]  /*2440*/  IMAD R93, R95.reuse, R79, R12 ;  /* 0x0000004f5f5d7224 */ /* 0x040fe400078e020c */
[----:B------:R-:W-:-:S04]  /*2450*/  IMAD.WIDE.U32 R8, R95, R78, R84 ;  /* 0x0000004e5f087225 */ /* 0x000fc800078e0054 */
[----:B------:R-:W-:Y:S01]  /*2460*/  IMAD.IADD R7, R9, 0x1, R93 ;  /* 0x0000000109077824 */ /* 0x000fe200078e025d */
[----:B--2---:R-:W-:-:S04]  /*2470*/  LEA R12, P2, R8, R14, 0x1 ;  /* 0x0000000e080c7211 */ /* 0x004fc800078408ff */
[----:B------:R-:W-:-:S05]  /*2480*/  LEA.HI.X R13, R8, R15, R7, 0x1, P2 ;  /* 0x0000000f080d7211 */ /* 0x000fca00010f0c07 */
[----:B------:R0:W2:Y:S01]  /*2490*/  @P1 LDG.E.LTC128B.U16 R7, desc[UR36][R12.64] ;  /* 0x000000240c071981 */ /* 0x0000a2000c1e1520 */
[----:B------:R-:W-:Y:S01]  /*24a0*/  LEA R8, P2, R80, UR4, 0x1 ;  /* 0x0000000450087c11 */ /* 0x000fe2000f8408ff */
[----:B------:R-:W-:Y:S01]  /*24b0*/  IMAD.WIDE.U32 R76, R95, R78, R10 ;  /* 0x0000004e5f4c7225 */ /* 0x000fe200078e000a */
[----:B------:R-:W-:Y:S01]  /*24c0*/  ISETP.GT.AND P3, PT, R6, 0x1, PT ;  /* 0x000000010600780c */ /* 0x000fe20003f64270 */
[----:B------:R-:W-:Y:S01]  /*24d0*/  BSSY B1, `(.L_x_35) ;  /* 0x0000011000017945 */ /* 0x000fe20003800000 */
[----:B------:R-:W-:Y:S01]  /*24e0*/  SHF.L.U64.HI R81, R78, 0x3, R79 ;  /* 0x000000034e517819 */ /* 0x000fe2000001024f */
[----:B------:R-:W-:Y:S02]  /*24f0*/  IMAD.IADD R77, R93, 0x1, R77 ;  /* 0x000000015d4d7824 */ /* 0x000fe400078e024d */
[----:B------:R-:W-:-:S04]  /*2500*/  IMAD.WIDE.U32 R76, R73, R20, R76 ;  /* 0x00000014494c7225 */ /* 0x000fc800078e004c */
[----:B0-----:R-:W-:Y:S01]  /*2510*/  IMAD.IADD R13, R91, 0x1, R77 ;  /* 0x000000015b0d7824 */ /* 0x001fe200078e024d */
[----:B------:R-:W-:-:S04]  /*2520*/  LEA R12, P4, R76, R14, 0x1 ;  /* 0x0000000e4c0c7211 */ /* 0x000fc800078808ff */
[----:B------:R-:W-:Y:S01]  /*2530*/  LEA.HI.X R13, R76, R15, R13, 0x1, P4 ;  /* 0x0000000f4c0d7211 */ /* 0x000fe200020f0c0d */
[----:B--2---:R-:W-:-:S04]  /*2540*/  IMAD.U32 R9, R7, 0x10000, RZ ;  /* 0x0001000007097824 */ /* 0x004fc800078e00ff */
[----:B------:R-:W-:-:S04]  /*2550*/  FMUL R9, R9, R74 ;  /* 0x0000004a09097220 */ /* 0x000fc80000400000 */
[----:B------:R-:W-:Y:S01]  /*2560*/  FFMA R64, R64, R72, R9 ;  /* 0x0000004840407223 */ /* 0x000fe20000000009 */
[----:B------:R-:W-:Y:S01]  /*2570*/  LEA.HI.X R9, R80, UR5, R87, 0x1, P2 ;  /* 0x0000000550097c11 */ /* 0x000fe200090f0c57 */
[----:B------:R-:W-:Y:S01]  /*2580*/  IMAD.SHL.U32 R80, R78, 0x8, RZ ;  /* 0x000000084e507824 */ /* 0x000fe200078e00ff */
[----:B------:R-:W-:Y:S02]  /*2590*/  ISETP.GT.AND P2, PT, R3, RZ, P3 ;  /* 0x000000ff0300720c */ /* 0x000fe40001f44270 */
[----:B------:R-:W-:-:S05]  /*25a0*/  F2FP.BF16.F32.PACK_AB R64, RZ, R64 ;  /* 0x00000040ff40723e */ /* 0x000fca00000010ff */
[----:B------:R0:W-:Y:S06]  /*25b0*/  @P1 STG.E.U16 desc[UR36][R8.64], R64 ;  /* 0x0000004008001986 */ /* 0x0001ec000c101524 */
[----:B------:R-:W-:Y:S05]  /*25c0*/  @!P2 BRA `(.L_x_36) ;  /* 0x000000000004a947 */ /* 0x000fea0003800000 */
[----:B------:R1:W5:Y:S02]  /*25d0*/  LDG.E.LTC128B.U16 R7, desc[UR36][R12.64+0x2] ;  /* 0x000002240c077981 */ /* 0x000364000c1e1520 */
.L_x_36:
[----:B------:R-:W-:Y:S05]  /*25e0*/  BSYNC B1 ;  /* 0x0000000000017941 */ /* 0x000fea0003800000 */
.L_x_35:
[----:B-----5:R-:W-:Y:S01]  /*25f0*/  IMAD.U32 R21, R7, 0x10000, RZ ;  /* 0x0001000007157824 */ /* 0x020fe200078e00ff */
[----:B------:R-:W-:Y:S01]  /*2600*/  ISETP.GT.AND P1, PT, R3, 0x8, P0 ;  /* 0x000000080300780c */ /* 0x000fe20000724270 */
[----:B------:R-:W-:Y:S01]  /*2610*/  IMAD.WIDE.U32 R88, R95, R78, R80 ;  /* 0x0000004e5f587225 */ /* 0x000fe200078e0050 */
[----:B------:R-:W-:-:S03]  /*2620*/  PRMT R90, R7, 0x7610, R90 ;  /* 0x00007610075a7816 */ /* 0x000fc6000000005a */
[----:B0-----:R-:W-:Y:S01]  /*2630*/  FMUL R64, R21, R74 ;  /* 0x0000004a15407220 */ /* 0x001fe20000400000 */
[----:B------:R-:W-:Y:S01]  /*2640*/  IMAD.IADD R97, R93, 0x1, R89 ;  /* 0x000000015d617824 */ /* 0x000fe200078e0259 */
[----:B------:R-:W-:Y:S02]  /*2650*/  IADD3 R21, P4, R82, R88, RZ ;  /* 0x0000005852157210 */ /* 0x000fe40007f9e0ff */
[----:B------:R-:W-:-:S03]  /*2660*/  FFMA R65, R65, R72, R64 ;  /* 0x0000004841417223 */ /* 0x000fc60000000040 */
[----:B------:R-:W-:Y:S01]  /*2670*/  IMAD.X R76, R97, 0x1, R85, P4 ;  /* 0x00000001614c7824 */ /* 0x000fe200020e0655 */
[C---:B------:R-:W-:Y:S02]  /*2680*/  LEA R64, P4, R21.reuse, R14, 0x1 ;  /* 0x0000000e15407211 */ /* 0x040fe400078808ff */
[----:B------:R-:W-:Y:S02]  /*2690*/  F2FP.BF16.F32.PACK_AB R77, RZ, R65 ;  /* 0x00000041ff4d723e */ /* 0x000fe400000010ff */
[----:B------:R-:W-:-:S03]  /*26a0*/  LEA.HI.X R65, R21, R15, R76, 0x1, P4 ;  /* 0x0000000f15417211 */ /* 0x000fc600020f0c4c */
[----:B------:R0:W-:Y:S04]  /*26b0*/  @P2 STG.E.U16 desc[UR36][R8.64+0x2], R77 ;  /* 0x0000024d08002986 */ /* 0x0001e8000c101524 */
[----:B------:R2:W3:Y:S01]  /*26c0*/  @P1 LDG.E.LTC128B.U16 R90, desc[UR36][R64.64] ;  /* 0x00000024405a1981 */ /* 0x0004e2000c1e1520 */
[----:B------:R-:W-:Y:S01]  /*26d0*/  IMAD.SHL.U32 R7, R4, 0x10, RZ ;  /* 0x0000001004077824 */ /* 0x000fe200078e00ff */
[----:B------:R-:W-:Y:S01]  /*26e0*/  IADD3 R86, P2, R10, R88, RZ ;  /* 0x000000580a567210 */ /* 0x000fe20007f5e0ff */
[----:B------:R-:W-:Y:S03]  /*26f0*/  BSSY B1, `(.L_x_37) ;  /* 0x0000011000017945 */ /* 0x000fe60003800000 */
[----:B------:R-:W-:Y:S01]  /*2700*/  IADD3 R76, P4, R7, R8, RZ ;  /* 0x00000008074c7210 */ /* 0x000fe20007f9e0ff */
[----:B------:R-:W-:Y:S01]  /*2710*/  IMAD.X R87, R11, 0x1, R97, P2 ;  /* 0x000000010b577824 */ /* 0x000fe200010e0661 */
[----:B------:R-:W-:Y:S01]  /*2720*/  ISETP.GT.AND P2, PT, R3, 0x8, P3 ;  /* 0x000000080300780c */ /* 0x000fe20001f44270 */
[----:B------:R-:W-:-:S04]  /*2730*/  IMAD.WIDE.U32 R86, R73, R20, R86 ;  /* 0x0000001449567225 */ /* 0x000fc800078e0056 */
[----:B------:R-:W-:Y:S01]  /*2740*/  IMAD.IADD R87, R91, 0x1, R87 ;  /* 0x000000015b577824 */ /* 0x000fe200078e0257 */
[----:B--2---:R-:W-:-:S04]  /*2750*/  LEA R64, P5, R86, R14, 0x1 ;  /* 0x0000000e56407211 */ /* 0x004fc800078a08ff */
[----:B------:R-:W-:Y:S01]  /*2760*/  LEA.HI.X R65, R86, R15, R87, 0x1, P5 ;  /* 0x0000000f56417211 */ /* 0x000fe200028f0c57 */
[----:B---3--:R-:W-:-:S04]  /*2770*/  IMAD.U32 R21, R90, 0x10000, RZ ;  /* 0x000100005a157824 */ /* 0x008fc800078e00ff */
[----:B------:R-:W-:-:S04]  /*2780*/  FMUL R21, R21, R74 ;  /* 0x0000004a15157220 */ /* 0x000fc80000400000 */
[----:B------:R-:W-:Y:S01]  /*2790*/  FFMA R66, R66, R72, R21 ;  /* 0x0000004842427223 */ /* 0x000fe20000000015 */
[----:B------:R-:W-:-:S04]  /*27a0*/  SHF.L.U64.HI R21, R4, 0x4, R5 ;  /* 0x0000000404157819 */ /* 0x000fc80000010205 */
[----:B------:R-:W-:Y:S01]  /*27b0*/  F2FP.BF16.F32.PACK_AB R66, RZ, R66 ;  /* 0x00000042ff42723e */ /* 0x000fe200000010ff */
[----:B0-----:R-:W-:-:S05]  /*27c0*/  IMAD.X R77, R21, 0x1, R9, P4 ;  /* 0x00000001154d7824 */ /* 0x001fca00020e0609 */
[----:B------:R0:W-:Y:S01]  /*27d0*/  @P1 STG.E.U16 desc[UR36][R76.64], R66 ;  /* 0x000000424c001986 */ /* 0x0001e2000c101524 */
[----:B------:R-:W-:Y:S05]  /*27e0*/  @!P2 BRA `(.L_x_38) ;  /* 0x000000000004a947 */ /* 0x000fea0003800000 */
[----:B------:R2:W5:Y:S02]  /*27f0*/  LDG.E.LTC128B.U16 R90, desc[UR36][R64.64+0x2] ;  /* 0x00000224405a7981 */ /* 0x000564000c1e1520 */
.L_x_38:
[----:B------:R-:W-:Y:S05]  /*2800*/  BSYNC B1 ;  /* 0x0000000000017941 */ /* 0x000fea0003800000 */
.L_x_37:
[----:B-----5:R-:W-:Y:S01]  /*2810*/  IMAD.U32 R87, R90, 0x10000, RZ ;  /* 0x000100005a577824 */ /* 0x020fe200078e00ff */
[----:B------:R-:W-:Y:S01]  /*2820*/  ISETP.GT.AND P1, PT, R6, 0x8, PT ;  /* 0x000000080600780c */ /* 0x000fe20003f24270 */
[----:B------:R-:W-:Y:S01]  /*2830*/  BSSY B1, `(.L_x_39) ;  /* 0x000000c000017945 */ /* 0x000fe20003800000 */
[----:B------:R-:W-:Y:S02]  /*2840*/  IMAD R89, R79, 0x78, RZ ;  /* 0x000000784f597824 */ /* 0x000fe400078e02ff */
[----:B0-----:R-:W-:Y:S01]  /*2850*/  FMUL R66, R87, R74 ;  /* 0x0000004a57427220 */ /* 0x001fe20000400000 */
[----:B------:R-:W-:-:S03]  /*2860*/  ISETP.GT.AND P4, PT, R3, RZ, P1 ;  /* 0x000000ff0300720c */ /* 0x000fc60000f84270 */
[----:B------:R-:W-:Y:S01]  /*2870*/  FFMA R66, R67, R72, R66 ;  /* 0x0000004843427223 */ /* 0x000fe20000000042 */
[----:B------:R-:W-:-:S04]  /*2880*/  IMAD.MOV.U32 R67, RZ, RZ, R97 ;  /* 0x000000ffff437224 */ /* 0x000fc800078e0061 */
[----:B------:R-:W-:-:S04]  /*2890*/  F2FP.BF16.F32.PACK_AB R66, RZ, R66 ;  /* 0x00000042ff42723e */ /* 0x000fc800000010ff */
[----:B------:R-:W-:Y:S01]  /*28a0*/  PRMT R86, R66, 0x7610, R86 ;  /* 0x0000761042567816 */ /* 0x000fe20000000056 */
[----:B------:R-:W-:-:S04]  /*28b0*/  IMAD.MOV.U32 R66, RZ, RZ, R88 ;  /* 0x000000ffff427224 */ /* 0x000fc800078e0058 */
[----:B------:R0:W-:Y:S01]  /*28c0*/  @P2 STG.E.U16 desc[UR36][R76.64+0x2], R86 ;  /* 0x000002564c002986 */ /* 0x0001e2000c101524 */
[----:B------:R-:W-:Y:S05]  /*28d0*/  @!P4 BRA `(.L_x_40) ;  /* 0x000000000004c947 */ /* 0x000fea0003800000 */
[----:B------:R3:W5:Y:S02]  /*28e0*/  LDG.E.LTC128B.U16 R90, desc[UR36][R12.64+0x10] ;  /* 0x000010240c5a7981 */ /* 0x000764000c1e1520 */
.L_x_40:
[----:B------:R-:W-:Y:S05]  /*28f0*/  BSYNC B1 ;  /* 0x0000000000017941 */ /* 0x000fea0003800000 */
.L_x_39:
[----:B-----5:R-:W-:Y:S01]  /*2900*/  IMAD.U32 R79, R90, 0x10000, RZ ;  /* 0x000100005a4f7824 */ /* 0x020fe200078e00ff */
[----:B------:R-:W-:Y:S01]  /*2910*/  BSSY B1, `(.L_x_41) ;  /* 0x000000d000017945 */ /* 0x000fe20003800000 */
[----:B------:R-:W-:-:S04]  /*2920*/  IMAD.WIDE.U32 R66, R78, 0x78, R66 ;  /* 0x000000784e427825 */ /* 0x000fc800078e0042 */
[----:B------:R-:W-:Y:S01]  /*2930*/  FMUL R79, R79, R74 ;  /* 0x0000004a4f4f7220 */ /* 0x000fe20000400000 */
[----:B------:R-:W-:Y:S01]  /*2940*/  IMAD.IADD R97, R67, 0x1, R89 ;  /* 0x0000000143617824 */ /* 0x000fe200078e0259 */
[----:B0-----:R-:W-:Y:S02]  /*2950*/  IADD3 R86, P2, P5, R82, R66, R80 ;  /* 0x0000004252567210 */ /* 0x001fe40007d5e050 */
[----:B------:R-:W-:Y:S02]  /*2960*/  FFMA R79, R68, R72, R79 ;  /* 0x00000048444f7223 */ /* 0x000fe4000000004f */
[----:B------:R-:W-:-:S03]  /*2970*/  IADD3.X R87, R85, R97, R81, P2, P5 ;  /* 0x0000006155577210 */ /* 0x000fc600017ea451 */
[----:B------:R-:W-:Y:S02]  /*2980*/  F2FP.BF16.F32.PACK_AB R79, RZ, R79 ;  /* 0x0000004fff4f723e */ /* 0x000fe400000010ff */
[----:B------:R-:W-:-:S03]  /*2990*/  ISETP.GT.AND P2, PT, R6, 0x9, PT ;  /* 0x000000090600780c */ /* 0x000fc60003f44270 */
[----:B------:R0:W-:Y:S01]  /*29a0*/  @P4 STG.E.U16 desc[UR36][R8.64+0x10], R79 ;  /* 0x0000104f08004986 */ /* 0x0001e2000c101524 */
[----:B------:R-:W-:-:S13]  /*29b0*/  ISETP.GT.AND P5, PT, R3, RZ, P2 ;  /* 0x000000ff0300720c */ /* 0x000fda00017a4270 */
[----:B0-----:R-:W-:Y:S05]  /*29c0*/  @!P5 BRA `(.L_x_42) ;  /* 0x000000000004d947 */ /* 0x001fea0003800000 */
[----:B------:R0:W5:Y:S02]  /*29d0*/  LDG.E.LTC128B.U16 R90, desc[UR36][R12.64+0x12] ;  /* 0x000012240c5a7981 */ /* 0x000164000c1e1520 */
.L_x_42:
[----:B------:R-:W-:Y:S05]  /*29e0*/  BSYNC B1 ;  /* 0x0000000000017941 */ /* 0x000fea0003800000 */
.L_x_41:
[----:B-----5:R-:W-:Y:S01]  /*29f0*/  IMAD.U32 R79, R90, 0x10000, RZ ;  /* 0x000100005a4f7824 */ /* 0x020fe200078e00ff */
[----:B------:R-:W-:Y:S01]  /*2a00*/  ISETP.GT.AND P4, PT, R3, 0x8, P1 ;  /* 0x000000080300780c */ /* 0x000fe20000f84270 */
[----:B------:R-:W-:Y:S02]  /*2a10*/  BSSY B1, `(.L_x_43) ;  /* 0x0000007000017945 */ /* 0x000fe40003800000 */
[----:B------:R-:W-:-:S04]  /*2a20*/  FMUL R68, R79, R74 ;  /* 0x0000004a4f447220 */ /* 0x000fc80000400000 */
[----:B------:R-:W-:-:S05]  /*2a30*/  FFMA R68, R69, R72, R68 ;  /* 0x0000004845447223 */ /* 0x000fca0000000044 */
[----:B------:R-:W-:-:S05]  /*2a40*/  F2FP.BF16.F32.PACK_AB R68, RZ, R68 ;  /* 0x00000044ff44723e */ /* 0x000fca00000010ff */
[----:B------:R4:W-:Y:S01]  /*2a50*/  @P5 STG.E.U16 desc[UR36][R8.64+0x12], R68 ;  /* 0x0000124408005986 */ /* 0x0009e2000c101524 */
[----:B------:R-:W-:Y:S05]  /*2a60*/  @!P4 BRA `(.L_x_44) ;  /* 0x000000000004c947 */ /* 0x000fea0003800000 */
[----:B------:R0:W5:Y:S02]  /*2a70*/  LDG.E.LTC128B.U16 R90, desc[UR36][R64.64+0x10] ;  /* 0x00001024405a7981 */ /* 0x000164000c1e1520 */
.L_x_44:
[----:B------:R-:W-:Y:S05]  /*2a80*/  BSYNC B1 ;  /* 0x0000000000017941 */ /* 0x000fea0003800000 */
.L_x_43:
        /* <DEDUP_REMOVED lines=9> */
.L_x_46:
[----:B------:R-:W-:Y:S05]  /*2b20*/  BSYNC B1 ;  /* 0x0000000000017941 */ /* 0x000fea0003800000 */
.L_x_45:
[----:B-----5:R-:W-:-:S04]  /*2b30*/  IMAD.U32 R67, R90, 0x10000, RZ ;  /* 0x000100005a437824 */ /* 0x020fc800078e00ff */
[----:B----4-:R-:W-:Y:S01]  /*2b40*/  FMUL R68, R67, R74 ;  /* 0x0000004a43447220 */ /* 0x010fe20000400000 */
[----:B------:R-:W-:-:S03]  /*2b50*/  IADD3 R67, P4, R82, R66, RZ ;  /* 0x0000004252437210 */ /* 0x000fc60007f9e0ff */
[----:B------:R-:W-:Y:S02]  /*2b60*/  FFMA R68, R71, R72, R68 ;  /* 0x0000004847447223 */ /* 0x000fe40000000044 */
[----:B------:R-:W-:Y:S01]  /*2b70*/  IMAD.X R84, R97, 0x1, R85, P4 ;  /* 0x0000000161547824 */ /* 0x000fe200020e0655 */
[C---:B------:R-:W-:Y:S02]  /*2b80*/  LEA R66, P4, R67.reuse, R14, 0x1 ;  /* 0x0000000e43427211 */ /* 0x040fe400078808ff */
[----:B------:R-:W-:Y:S02]  /*2b90*/  F2FP.BF16.F32.PACK_AB R68, RZ, R68 ;  /* 0x00000044ff44723e */ /* 0x000fe400000010ff */
[----:B------:R-:W-:Y:S02]  /*2ba0*/  LEA.HI.X R67, R67, R15, R84, 0x1, P4 ;  /* 0x0000000f43437211 */ /* 0x000fe400020f0c54 */
[----:B0-----:R-:W-:-:S05]  /*2bb0*/  PRMT R69, R68, 0x7610, R69 ;  /* 0x0000761044457816 */ /* 0x001fca0000000045 */
[----:B------:R0:W-:Y:S01]  /*2bc0*/  @P5 STG.E.U16 desc[UR36][R76.64+0x12], R69 ;  /* 0x000012454c005986 */ /* 0x0001e2000c101524 */
[----:B------:R-:W-:-:S13]  /*2bd0*/  ISETP.GT.AND P5, PT, R3, 0x80, P0 ;  /* 0x000000800300780c */ /* 0x000fda00007a4270 */
[----:B------:R4:W2:Y:S01]  /*2be0*/  @P5 LDG.E.LTC128B.U16 R90, desc[UR36][R66.64] ;  /* 0x00000024425a5981 */ /* 0x0008a2000c1e1520 */
[----:B------:R-:W-:Y:S01]  /*2bf0*/  IMAD.WIDE.U32 R70, R78, 0x78, R80 ;  /* 0x000000784e467825 */ /* 0x000fe200078e0050 */
[----:B------:R-:W-:Y:S03]  /*2c00*/  BSSY B1, `(.L_x_47) ;  /* 0x0000016000017945 */ /* 0x000fe60003800000 */
[----:B------:R-:W-:Y:S02]  /*2c10*/  IMAD.IADD R83, R89, 0x1, R71 ;  /* 0x0000000159537824 */ /* 0x000fe400078e0247 */
[----:B------:R-:W-:Y:S02]  /*2c20*/  IMAD.MOV.U32 R82, RZ, RZ, R70 ;  /* 0x000000ffff527224 */ /* 0x000fe400078e0046 */
[----:B------:R-:W-:Y:S02]  /*2c30*/  IMAD R89, R5, 0xf0, RZ ;  /* 0x000000f005597824 */ /* 0x000fe400078e02ff */
[----:B0-----:R-:W-:-:S04]  /*2c40*/  IMAD.WIDE.U32 R68, R95, R78, R82 ;  /* 0x0000004e5f447225 */ /* 0x001fc800078e0052 */
[----:B------:R-:W-:Y:S01]  /*2c50*/  IMAD.WIDE.U32 R84, R4, 0xf0, R76 ;  /* 0x000000f004547825 */ /* 0x000fe200078e004c */
[----:B------:R-:W-:-:S04]  /*2c60*/  IADD3 R68, P4, R10, R68, RZ ;  /* 0x000000440a447210 */ /* 0x000fc80007f9e0ff */
[----:B------:R-:W-:-:S03]  /*2c70*/  IADD3.X R69, R11, R93, R69, P4, !PT ;  /* 0x0000005d0b457210 */ /* 0x000fc600027fe445 */
[----:B------:R-:W-:-:S04]  /*2c80*/  IMAD.WIDE.U32 R68, R73, R20, R68 ;  /* 0x0000001449447225 */ /* 0x000fc800078e0044 */
[----:B------:R-:W-:Y:S01]  /*2c90*/  IMAD.IADD R5, R91, 0x1, R69 ;  /* 0x000000015b057824 */ /* 0x000fe200078e0245 */
[----:B----4-:R-:W-:Y:S01]  /*2ca0*/  LEA R66, P4, R68, R14, 0x1 ;  /* 0x0000000e44427211 */ /* 0x010fe200078808ff */
[----:B------:R-:W-:-:S03]  /*2cb0*/  IMAD.IADD R69, R85, 0x1, R89 ;  /* 0x0000000155457824 */ /* 0x000fc600078e0259 */
[----:B------:R-:W-:Y:S01]  /*2cc0*/  LEA.HI.X R67, R68, R15, R5, 0x1, P4 ;  /* 0x0000000f44437211 */ /* 0x000fe200020f0c05 */
[----:B------:R-:W-:Y:S01]  /*2cd0*/  @P5 IMAD.MOV.U32 R68, RZ, RZ, R84 ;  /* 0x000000ffff445224 */ /* 0x000fe200078e0054 */
[----:B------:R-:W-:Y:S01]  /*2ce0*/  ISETP.GT.AND P4, PT, R3, 0x80, P3 ;  /* 0x000000800300780c */ /* 0x000fe20001f84270 */
[----:B--2---:R-:W-:-:S04]  /*2cf0*/  IMAD.U32 R79, R90, 0x10000, RZ ;  /* 0x000100005a4f7824 */ /* 0x004fc800078e00ff */
[----:B------:R-:W-:-:S04]  /*2d00*/  FMUL R79, R79, R74 ;  /* 0x0000004a4f4f7220 */ /* 0x000fc80000400000 */
[----:B------:R-:W-:-:S05]  /*2d10*/  FFMA R79, R56, R72, R79 ;  /* 0x00000048384f7223 */ /* 0x000fca000000004f */
[----:B------:R-:W-:-:S05]  /*2d20*/  F2FP.BF16.F32.PACK_AB R79, RZ, R79 ;  /* 0x0000004fff4f723e */ /* 0x000fca00000010ff */
[----:B------:R0:W-:Y:S01]  /*2d30*/  @P5 STG.E.U16 desc[UR36][R68.64], R79 ;  /* 0x0000004f44005986 */ /* 0x0001e2000c101524 */
[----:B------:R-:W-:Y:S05]  /*2d40*/  @!P4 BRA `(.L_x_48) ;  /* 0x000000000004c947 */ /* 0x000fea0003800000 */
[----:B------:R2:W5:Y:S02]  /*2d50*/  LDG.E.LTC128B.U16 R90, desc[UR36][R66.64+0x2] ;  /* 0x00000224425a7981 */ /* 0x000564000c1e1520 */
.L_x_48:
[----:B------:R-:W-:Y:S05]  /*2d60*/  BSYNC B1 ;  /* 0x0000000000017941 */ /* 0x000fea0003800000 */
.L_x_47:
[----:B-----5:R-:W-:Y:S01]  /*2d70*/  IMAD.U32 R5, R90, 0x10000, RZ ;  /* 0x000100005a057824 */ /* 0x020fe200078e00ff */
[----:B------:R-:W-:Y:S01]  /*2d80*/  IADD3 R70, P5, R80, R70, RZ ;  /* 0x0000004650467210 */ /* 0x000fe20007fbe0ff */
[----:B------:R-:W-:Y:S01]  /*2d90*/  @P4 IMAD.MOV.U32 R80, RZ, RZ, R84 ;  /* 0x000000ffff504224 */ /* 0x000fe200078e0054 */
[----:B------:R-:W-:Y:S01]  /*2da0*/  ISETP.GT.AND P0, PT, R3, 0x88, P0 ;  /* 0x000000880300780c */ /* 0x000fe20000704270 */
[----:B------:R-:W-:Y:S01]  /*2db0*/  FMUL R56, R5, R74 ;  /* 0x0000004a05387220 */ /* 0x000fe20000400000 */
[----:B------:R-:W-:Y:S01]  /*2dc0*/  BSSY B1, `(.L_x_49) ;  /* 0x000000d000017945 */ /* 0x000fe20003800000 */
[----:B------:R-:W-:Y:S02]  /*2dd0*/  IMAD.X R71, R83, 0x1, R81, P5 ;  /* 0x0000000153477824 */ /* 0x000fe400028e0651 */
[----:B------:R-:W-:Y:S01]  /*2de0*/  FFMA R56, R57, R72, R56 ;  /* 0x0000004839387223 */ /* 0x000fe20000000038 */
[----:B------:R-:W-:Y:S02]  /*2df0*/  @P4 IMAD.MOV.U32 R81, RZ, RZ, R69 ;  /* 0x000000ffff514224 */ /* 0x000fe400078e0045 */
[----:B0-----:R-:W-:-:S02]  /*2e00*/  IMAD.WIDE.U32 R78, R95, R78, R70 ;  /* 0x0000004e5f4e7225 */ /* 0x001fc400078e0046 */
[----:B------:R-:W-:Y:S02]  /*2e10*/  F2FP.BF16.F32.PACK_AB R56, RZ, R56 ;  /* 0x00000038ff38723e */ /* 0x000fe400000010ff */
[----:B------:R-:W-:Y:S02]  /*2e20*/  IADD3 R70, P5, R10, R78, RZ ;  /* 0x0000004e0a467210 */ /* 0x000fe40007fbe0ff */
[----:B------:R-:W-:-:S05]  /*2e30*/  PRMT R5, R56, 0x7610, R5 ;  /* 0x0000761038057816 */ /* 0x000fca0000000005 */
[----:B------:R0:W-:Y:S01]  /*2e40*/  @P4 STG.E.U16 desc[UR36][R80.64+0x2], R5 ;  /* 0x0000020550004986 */ /* 0x0001e2000c101524 */
[----:B------:R-:W-:-:S04]  /*2e50*/  LEA R56, P4, R86, R14, 0x1 ;  /* 0x0000000e56387211 */ /* 0x000fc800078808ff */
[----:B------:R-:W-:Y:S01]  /*2e60*/  LEA.HI.X R57, R86, R15, R87, 0x1, P4 ;  /* 0x0000000f56397211 */ /* 0x000fe200020f0c57 */
[----:B------:R-:W-:Y:S08]  /*2e70*/  @!P0 BRA `(.L_x_50) ;  /* 0x0000000000048947 */ /* 0x000ff00003800000 */
[----:B------:R4:W5:Y:S02]  /*2e80*/  LDG.E.LTC128B.U16 R90, desc[UR36][R56.64] ;  /* 0x00000024385a7981 */ /* 0x000964000c1e1520 */
.L_x_50:
[----:B------:R-:W-:Y:S05]  /*2e90*/  BSYNC B1 ;  /* 0x0000000000017941 */ /* 0x000fea0003800000 */
.L_x_49:
[----:B0----5:R-:W-:Y:S01]  /*2ea0*/  IMAD.U32 R5, R90, 0x10000, RZ ;  /* 0x000100005a057824 */ /* 0x021fe200078e00ff */
[----:B------:R-:W-:Y:S01]  /*2eb0*/  IADD3 R10, P4, R7, R84, RZ ;  /* 0x00000054070a7210 */ /* 0x000fe20007f9e0ff */
[----:B------:R-:W-:Y:S01]  /*2ec0*/  BSSY B1, `(.L_x_51) ;  /* 0x000000e000017945 */ /* 0x000fe20003800000 */
[----:B------:R-:W-:Y:S01]  /*2ed0*/  IADD3.X R71, R11, R93, R79, P5, !PT ;  /* 0x0000005d0b477210 */ /* 0x000fe20002ffe44f */
[----:B------:R-:W-:Y:S01]  /*2ee0*/  FMUL R5, R5, R74 ;  /* 0x0000004a05057220 */ /* 0x000fe20000400000 */
[----:B------:R-:W-:Y:S01]  /*2ef0*/  ISETP.GT.AND P3, PT, R3, 0x88, P3 ;  /* 0x000000880300780c */ /* 0x000fe20001f64270 */
[----:B------:R-:W-:Y:S02]  /*2f00*/  IMAD.X R11, R69, 0x1, R21, P4 ;  /* 0x00000001450b7824 */ /* 0x000fe400020e0615 */
[----:B------:R-:W-:Y:S01]  /*2f10*/  FFMA R5, R58, R72, R5 ;  /* 0x000000483a057223 */ /* 0x000fe20000000005 */
[----:B----4-:R-:W-:-:S04]  /*2f20*/  IMAD.WIDE.U32 R56, R73, R20, R70 ;  /* 0x0000001449387225 */ /* 0x010fc800078e0046 */
[----:B------:R-:W-:Y:S01]  /*2f30*/  F2FP.BF16.F32.PACK_AB R5, RZ, R5 ;  /* 0x00000005ff05723e */ /* 0x000fe200000010ff */
[----:B------:R-:W-:Y:S01]  /*2f40*/  IMAD.IADD R20, R91, 0x1, R57 ;  /* 0x000000015b147824 */ /* 0x000fe200078e0239 */
[----:B------:R-:W-:-:S03]  /*2f50*/  LEA R14, P5, R56, R14, 0x1 ;  /* 0x0000000e380e7211 */ /* 0x000fc600078a08ff */
[----:B------:R0:W-:Y:S01]  /*2f60*/  @P0 STG.E.U16 desc[UR36][R10.64], R5 ;  /* 0x000000050a000986 */ /* 0x0001e2000c101524 */
[----:B------:R-:W-:Y:S01]  /*2f70*/  LEA.HI.X R15, R56, R15, R20, 0x1, P5 ;  /* 0x0000000f380f7211 */ /* 0x000fe200028f0c14 */
[----:B------:R-:W-:Y:S08]  /*2f80*/  @!P3 BRA `(.L_x_52) ;  /* 0x000000000004b947 */ /* 0x000ff00003800000 */
[----:B------:R4:W5:Y:S02]  /*2f90*/  LDG.E.LTC128B.U16 R90, desc[UR36][R14.64+0x2] ;  /* 0x000002240e5a7981 */ /* 0x000964000c1e1520 */
.L_x_52:
[----:B------:R-:W-:Y:S05]  /*2fa0*/  BSYNC B1 ;  /* 0x0000000000017941 */ /* 0x000fea0003800000 */
.L_x_51:
[----:B0----5:R-:W-:Y:S01]  /*2fb0*/  IMAD.U32 R5, R90, 0x10000, RZ ;  /* 0x000100005a057824 */ /* 0x021fe200078e00ff */
        /* <DEDUP_REMOVED lines=8> */
.L_x_54:
[----:B------:R-:W-:Y:S05]  /*3040*/  BSYNC B1 ;  /* 0x0000000000017941 */ /* 0x000fea0003800000 */
.L_x_53:
[----:B-----5:R-:W-:Y:S01]  /*3050*/  IMAD.U32 R5, R90, 0x10000, RZ ;  /* 0x000100005a057824 */ /* 0x020fe200078e00ff */
[----:B------:R-:W-:Y:S01]  /*3060*/  ISETP.GT.AND P3, PT, R3, 0x80, P2 ;  /* 0x000000800300780c */ /* 0x000fe20001764270 */
[----:B------:R-:W-:Y:S01]  /*3070*/  @P0 IMAD.MOV.U32 R56, RZ, RZ, R84 ;  /* 0x000000ffff380224 */ /* 0x000fe200078e0054 */
[----:B------:R-:W-:Y:S01]  /*3080*/  BSSY B1, `(.L_x_55) ;  /* 0x0000008000017945 */ /* 0x000fe20003800000 */
[----:B------:R-:W-:Y:S01]  /*3090*/  FMUL R5, R5, R74 ;  /* 0x0000004a05057220 */ /* 0x000fe20000400000 */
[----:B------:R-:W-:-:S03]  /*30a0*/  @P0 IMAD.MOV.U32 R57, RZ, RZ, R69 ;  /* 0x000000ffff390224 */ /* 0x000fc600078e0045 */
[----:B------:R-:W-:-:S05]  /*30b0*/  FFMA R5, R60, R72, R5 ;  /* 0x000000483c057223 */ /* 0x000fca0000000005 */
[----:B------:R-:W-:-:S05]  /*30c0*/  F2FP.BF16.F32.PACK_AB R5, RZ, R5 ;  /* 0x00000005ff05723e */ /* 0x000fca00000010ff */
[----:B------:R0:W-:Y:S01]  /*30d0*/  @P0 STG.E.U16 desc[UR36][R56.64+0x10], R5 ;  /* 0x0000100538000986 */ /* 0x0001e2000c101524 */
[----:B------:R-:W-:Y:S05]  /*30e0*/  @!P3 BRA `(.L_x_56) ;  /* 0x000000000004b947 */ /* 0x000fea0003800000 */
[----:B------:R0:W5:Y:S02]  /*30f0*/  LDG.E.LTC128B.U16 R90, desc[UR36][R66.64+0x12] ;  /* 0x00001224425a7981 */ /* 0x000164000c1e1520 */
.L_x_56:
[----:B------:R-:W-:Y:S05]  /*3100*/  BSYNC B1 ;  /* 0x0000000000017941 */ /* 0x000fea0003800000 */
.L_x_55:
[----:B0----5:R-:W-:Y:S01]  /*3110*/  IMAD.U32 R5, R90, 0x10000, RZ ;  /* 0x000100005a057824 */ /* 0x021fe200078e00ff */
[----:B------:R-:W-:Y:S01]  /*3120*/  ISETP.GT.AND P1, PT, R3, 0x88, P1 ;  /* 0x000000880300780c */ /* 0x000fe20000f24270 */
[----:B------:R-:W-:Y:S01]  /*3130*/  @P3 IMAD.MOV.U32 R68, RZ, RZ, R84 ;  /* 0x000000ffff443224 */ /* 0x000fe200078e0054 */
[----:B------:R-:W-:Y:S01]  /*3140*/  BSSY B1, `(.L_x_57) ;  /* 0x0000007000017945 */ /* 0x000fe20003800000 */
[----:B------:R-:W-:-:S04]  /*3150*/  FMUL R20, R5, R74 ;  /* 0x0000004a05147220 */ /* 0x000fc80000400000 */
[----:B------:R-:W-:-:S05]  /*3160*/  FFMA R20, R61, R72, R20 ;  /* 0x000000483d147223 */ /* 0x000fca0000000014 */
[----:B------:R-:W-:-:S05]  /*3170*/  F2FP.BF16.F32.PACK_AB R20, RZ, R20 ;  /* 0x00000014ff14723e */ /* 0x000fca00000010ff */
[----:B------:R0:W-:Y:S01]  /*3180*/  @P3 STG.E.U16 desc[UR36][R68.64+0x12], R20 ;  /* 0x0000121444003986 */ /* 0x0001e2000c101524 */
[----:B------:R-:W-:Y:S05]  /*3190*/  @!P1 BRA `(.L_x_58) ;  /* 0x0000000000049947 */ /* 0x000fea0003800000 */
[----:B------:R0:W5:Y:S02]  /*31a0*/  LDG.E.LTC128B.U16 R90, desc[UR36][R14.64+0x10] ;  /* 0x000010240e5a7981 */ /* 0x000164000c1e1520 */
.L_x_58:
[----:B------:R-:W-:Y:S05]  /*31b0*/  BSYNC B1 ;  /* 0x0000000000017941 */ /* 0x000fea0003800000 */
.L_x_57:
        /* <DEDUP_REMOVED lines=9> */
.L_x_60:
[----:B------:R-:W-:Y:S05]  /*3250*/  BSYNC B1 ;  /* 0x0000000000017941 */ /* 0x000fea0003800000 */
.L_x_59:
[----:B0----5:R-:W-:Y:S01]  /*3260*/  IMAD.U32 R5, R90, 0x10000, RZ ;  /* 0x000100005a057824 */ /* 0x021fe200078e00ff */
[----:B------:R-:W-:Y:S01]  /*3270*/  ISETP.GT.AND P3, PT, R6, 0x10, PT ;  /* 0x000000100600780c */ /* 0x000fe20003f64270 */
[----:B------:R-:W-:Y:S02]  /*3280*/  BSSY B1, `(.L_x_61) ;  /* 0x0000008000017945 */ /* 0x000fe40003800000 */
[----:B------:R-:W-:Y:S01]  /*3290*/  FMUL R20, R5, R74 ;  /* 0x0000004a05147220 */ /* 0x000fe20000400000 */
[----:B------:R-:W-:-:S03]  /*32a0*/  ISETP.GT.AND P0, PT, R3, RZ, P3 ;  /* 0x000000ff0300720c */ /* 0x000fc60001f04270 */
[----:B------:R-:W-:-:S05]  /*32b0*/  FFMA R20, R63, R72, R20 ;  /* 0x000000483f147223 */ /* 0x000fca0000000014 */
[----:B------:R-:W-:-:S05]  /*32c0*/  F2FP.BF16.F32.PACK_AB R20, RZ, R20 ;  /* 0x00000014ff14723e */ /* 0x000fca00000010ff */
[----:B------:R0:W-:Y:S01]  /*32d0*/  @P2 STG.E.U16 desc[UR36][R10.64+0x12], R20 ;  /* 0x000012140a002986 */ /* 0x0001e2000c101524 */
[----:B------:R-:W-:Y:S05]  /*32e0*/  @!P0 BRA `(.L_x_62) ;  /* 0x0000000000048947 */ /* 0x000fea0003800000 */
[----:B------:R0:W5:Y:S02]  /*32f0*/  LDG.E.LTC128B.U16 R90, desc[UR36][R12.64+0x20] ;  /* 0x000020240c5a7981 */ /* 0x000164000c1e1520 */
.L_x_62:
[----:B------:R-:W-:Y:S05]  /*3300*/  BSYNC B1 ;  /* 0x0000000000017941 */ /* 0x000fea0003800000 */
.L_x_61:
[----:B-----5:R-:W-:Y:S01]  /*3310*/  IMAD.U32 R5, R90, 0x10000, RZ ;  /* 0x000100005a057824 */ /* 0x020fe200078e00ff */
        /* <DEDUP_REMOVED lines=9> */
.L_x_64:
[----:B------:R-:W-:Y:S05]  /*33b0*/  BSYNC B1 ;  /* 0x0000000000017941 */ /* 0x000fea0003800000 */
.L_x_63:
        /* <DEDUP_REMOVED lines=9> */
.L_x_66:
[----:B------:R-:W-:Y:S05]  /*3450*/  BSYNC B1 ;  /* 0x0000000000017941 */ /* 0x000fea0003800000 */
.L_x_65:
        /* <DEDUP_REMOVED lines=9> */
.L_x_68:
[----:B------:R-:W-:Y:S05]  /*34f0*/  BSYNC B1 ;  /* 0x0000000000017941 */ /* 0x000fea0003800000 */
.L_x_67:
        /* <DEDUP_REMOVED lines=10> */
.L_x_70:
[----:B------:R-:W-:Y:S05]  /*35a0*/  BSYNC B1 ;  /* 0x0000000000017941 */ /* 0x000fea0003800000 */
.L_x_69:
        /* <DEDUP_REMOVED lines=10> */
.L_x_72:
[----:B------:R-:W-:Y:S05]  /*3650*/  BSYNC B1 ;  /* 0x0000000000017941 */ /* 0x000fea0003800000 */
.L_x_71:
        /* <DEDUP_REMOVED lines=9> */
.L_x_74:
[----:B------:R-:W-:Y:S05]  /*36f0*/  BSYNC B1 ;  /* 0x0000000000017941 */ /* 0x000fea0003800000 */
.L_x_73:
        /* <DEDUP_REMOVED lines=9> */
.L_x_76:
[----:B------:R-:W-:Y:S05]  /*3790*/  BSYNC B1 ;  /* 0x0000000000017941 */ /* 0x000fea0003800000 */
.L_x_75:
        /* <DEDUP_REMOVED lines=9> */
.L_x_78:
[----:B------:R-:W-:Y:S05]  /*3830*/  BSYNC B1 ;  /* 0x0000000000017941 */ /* 0x000fea0003800000 */
.L_x_77:
[----:B-----5:R-:W-:Y:S01]  /*3840*/  IMAD.U32 R5, R90, 0x10000, RZ ;  /* 0x000100005a057824 */ /* 0x020fe200078e00ff */
[----:B------:R-:W-:Y:S01]  /*3850*/  ISETP.GT.AND P4, PT, R3, 0x80, P2 ;  /* 0x000000800300780c */ /* 0x000fe20001784270 */
[----:B0-----:R-:W-:Y:S01]  /*3860*/  IMAD.WIDE.U32 R10, R4, 0xf0, R76 ;  /* 0x000000f0040a7825 */ /* 0x001fe200078e004c */
[----:B------:R-:W-:Y:S03]  /*3870*/  BSSY B1, `(.L_x_79) ;  /* 0x000000a000017945 */ /* 0x000fe60003800000 */
[----:B------:R-:W-:-:S04]  /*3880*/  FMUL R5, R5, R74 ;  /* 0x0000004a05057220 */ /* 0x000fc80000400000 */
[----:B------:R-:W-:-:S05]  /*3890*/  FFMA R5, R40, R72, R5 ;  /* 0x0000004828057223 */ /* 0x000fca0000000005 */
[----:B------:R-:W-:Y:S01]  /*38a0*/  F2FP.BF16.F32.PACK_AB R4, RZ, R5 ;  /* 0x00000005ff04723e */ /* 0x000fe200000010ff */
[----:B------:R-:W-:-:S03]  /*38b0*/  IMAD.IADD R5, R89, 0x1, R11 ;  /* 0x0000000159057824 */ /* 0x000fc600078e020b */
[----:B------:R-:W-:Y:S01]  /*38c0*/  PRMT R20, R4, 0x7610, R20 ;  /* 0x0000761004147816 */ /* 0x000fe20000000014 */
[----:B------:R-:W-:-:S05]  /*38d0*/  IMAD.MOV.U32 R4, RZ, RZ, R10 ;  /* 0x000000ffff047224 */ /* 0x000fca00078e000a */
[----:B------:R0:W-:Y:S01]  /*38e0*/  @P5 STG.E.U16 desc[UR36][R4.64+0x20], R20 ;  /* 0x0000201404005986 */ /* 0x0001e2000c101524 */
[----:B------:R-:W-:Y:S05]  /*38f0*/  @!P4 BRA `(.L_x_80) ;  /* 0x000000000004c947 */ /* 0x000fea0003800000 */
[----:B------:R0:W5:Y:S02]  /*3900*/  LDG.E.LTC128B.U16 R90, desc[UR36][R66.64+0x22] ;  /* 0x00002224425a7981 */ /* 0x000164000c1e1520 */
.L_x_80:
[----:B------:R-:W-:Y:S05]  /*3910*/  BSYNC B1 ;  /* 0x0000000000017941 */ /* 0x000fea0003800000 */
.L_x_79:
[----:B-----5:R-:W-:Y:S01]  /*3920*/  IMAD.U32 R49, R90, 0x10000, RZ ;  /* 0x000100005a317824 */ /* 0x020fe200078e00ff */
[----:B------:R-:W-:Y:S01]  /*3930*/  ISETP.GT.AND P3, PT, R3, 0x88, P3 ;  /* 0x000000880300780c */ /* 0x000fe20001f64270 */
[----:B------:R-:W-:Y:S02]  /*3940*/  BSSY B1, `(.L_x_81) ;  /* 0x0000007000017945 */ /* 0x000fe40003800000 */
[----:B0-----:R-:W-:-:S04]  /*3950*/  FMUL R20, R49, R74 ;  /* 0x0000004a31147220 */ /* 0x001fc80000400000 */
[----:B------:R-:W-:-:S05]  /*3960*/  FFMA R20, R41, R72, R20 ;  /* 0x0000004829147223 */ /* 0x000fca0000000014 */
[----:B------:R-:W-:-:S05]  /*3970*/  F2FP.BF16.F32.PACK_AB R20, RZ, R20 ;  /* 0x00000014ff14723e */ /* 0x000fca00000010ff */
[----:B------:R0:W-:Y:S01]  /*3980*/  @P4 STG.E.U16 desc[UR36][R4.64+0x22], R20 ;  /* 0x0000221404004986 */ /* 0x0001e2000c101524 */
[----:B------:R-:W-:Y:S05]  /*3990*/  @!P3 BRA `(.L_x_82) ;  /* 0x000000000004b947 */ /* 0x000fea0003800000 */
[----:B------:R0:W5:Y:S02]  /*39a0*/  LDG.E.LTC128B.U16 R90, desc[UR36][R14.64+0x20] ;  /* 0x000020240e5a7981 */ /* 0x000164000c1e1520 */
.L_x_82:
[----:B------:R-:W-:Y:S05]  /*39b0*/  BSYNC B1 ;  /* 0x0000000000017941 */ /* 0x000fea0003800000 */
.L_x_81:
[----:B-----5:R-:W-:Y:S01]  /*39c0*/  IMAD.U32 R11, R90, 0x10000, RZ ;  /* 0x000100005a0b7824 */ /* 0x020fe200078e00ff */
[----:B------:R-:W-:Y:S01]  /*39d0*/  IADD3 R10, P4, R7, R10, RZ ;  /* 0x0000000a070a7210 */ /* 0x000fe20007f9e0ff */
[----:B------:R-:W-:Y:S01]  /*39e0*/  BSSY B1, `(.L_x_83) ;  /* 0x0000009000017945 */ /* 0x000fe20003800000 */
[----:B------:R-:W-:Y:S01]  /*39f0*/  ISETP.GT.AND P2, PT, R3, 0x88, P2 ;  /* 0x000000880300780c */ /* 0x000fe20001744270 */
[----:B------:R-:W-:-:S04]  /*3a00*/  FMUL R11, R11, R74 ;  /* 0x0000004a0b0b7220 */ /* 0x000fc80000400000 */
[----:B------:R-:W-:-:S05]  /*3a10*/  FFMA R11, R42, R72, R11 ;  /* 0x000000482a0b7223 */ /* 0x000fca000000000b */
[----:B------:R-:W-:Y:S01]  /*3a20*/  F2FP.BF16.F32.PACK_AB R7, RZ, R11 ;  /* 0x0000000bff07723e */ /* 0x000fe200000010ff */
[----:B------:R-:W-:-:S05]  /*3a30*/  IMAD.X R11, R21, 0x1, R5, P4 ;  /* 0x00000001150b7824 */ /* 0x000fca00020e0605 */
[----:B------:R0:W-:Y:S01]  /*3a40*/  @P3 STG.E.U16 desc[UR36][R10.64+0x20], R7 ;  /* 0x000020070a003986 */ /* 0x0001e2000c101524 */
[----:B------:R-:W-:Y:S05]  /*3a50*/  @!P2 BRA `(.L_x_84) ;  /* 0x000000000004a947 */ /* 0x000fea0003800000 */
[----:B------:R0:W5:Y:S02]  /*3a60*/  LDG.E.LTC128B.U16 R90, desc[UR36][R14.64+0x22] ;  /* 0x000022240e5a7981 */ /* 0x000164000c1e1520 */
.L_x_84:
[----:B------:R-:W-:Y:S05]  /*3a70*/  BSYNC B1 ;  /* 0x0000000000017941 */ /* 0x000fea0003800000 */
.L_x_83:
        /* <DEDUP_REMOVED lines=9> */
.L_x_86:
[----:B------:R-:W-:Y:S05]  /*3b10*/  BSYNC B1 ;  /* 0x0000000000017941 */ /* 0x000fea0003800000 */
.L_x_85:
        /* <DEDUP_REMOVED lines=9> */
.L_x_88:
[----:B------:R-:W-:Y:S05]  /*3bb0*/  BSYNC B1 ;  /* 0x0000000000017941 */ /* 0x000fea0003800000 */
.L_x_87:
        /* <DEDUP_REMOVED lines=9> */
.L_x_90:
[----:B------:R-:W-:Y:S05]  /*3c50*/  BSYNC B1 ;  /* 0x0000000000017941 */ /* 0x000fea0003800000 */
.L_x_89:
        /* <DEDUP_REMOVED lines=9> */
.L_x_92:
[----:B------:R-:W-:Y:S05]  /*3cf0*/  BSYNC B1 ;  /* 0x0000000000017941 */ /* 0x000fea0003800000 */
.L_x_91:
        /* <DEDUP_REMOVED lines=10> */
.L_x_94:
[----:B------:R-:W-:Y:S05]  /*3da0*/  BSYNC B1 ;  /* 0x0000000000017941 */ /* 0x000fea0003800000 */
.L_x_93:
        /* <DEDUP_REMOVED lines=10> */
.L_x_96:
[----:B------:R-:W-:Y:S05]  /*3e50*/  BSYNC B1 ;  /* 0x0000000000017941 */ /* 0x000fea0003800000 */
.L_x_95:
        /* <DEDUP_REMOVED lines=9> */
.L_x_98:
[----:B------:R-:W-:Y:S05]  /*3ef0*/  BSYNC B1 ;  /* 0x0000000000017941 */ /* 0x000fea0003800000 */
.L_x_97:
        /* <DEDUP_REMOVED lines=9> */
.L_x_100:
[----:B------:R-:W-:Y:S05]  /*3f90*/  BSYNC B1 ;  /* 0x0000000000017941 */ /* 0x000fea0003800000 */
.L_x_99:
        /* <DEDUP_REMOVED lines=10> */
.L_x_102:
[----:B------:R-:W-:Y:S05]  /*4040*/  BSYNC B1 ;  /* 0x0000000000017941 */ /* 0x000fea0003800000 */
.L_x_101:
        /* <DEDUP_REMOVED lines=10> */
.L_x_104:
[----:B------:R-:W-:Y:S05]  /*40f0*/  BSYNC B1 ;  /* 0x0000000000017941 */ /* 0x000fea0003800000 */
.L_x_103:
        /* <DEDUP_REMOVED lines=9> */
.L_x_106:
[----:B------:R-:W-:Y:S05]  /*4190*/  BSYNC B1 ;  /* 0x0000000000017941 */ /* 0x000fea0003800000 */
.L_x_105:
        /* <DEDUP_REMOVED lines=9> */
.L_x_108:
[----:B------:R-:W-:Y:S05]  /*4230*/  BSYNC B1 ;  /* 0x0000000000017941 */ /* 0x000fea0003800000 */
.L_x_107:
        /* <DEDUP_REMOVED lines=9> */
.L_x_110:
[----:B------:R-:W-:Y:S05]  /*42d0*/  BSYNC B1 ;  /* 0x0000000000017941 */ /* 0x000fea0003800000 */
.L_x_109:
        /* <DEDUP_REMOVED lines=9> */
.L_x_112:
[----:B------:R-:W-:Y:S05]  /*4370*/  BSYNC B1 ;  /* 0x0000000000017941 */ /* 0x000fea0003800000 */
.L_x_111:
        /* <DEDUP_REMOVED lines=9> */
.L_x_114:
[----:B------:R-:W-:Y:S05]  /*4410*/  BSYNC B1 ;  /* 0x0000000000017941 */ /* 0x000fea0003800000 */
.L_x_113:
        /* <DEDUP_REMOVED lines=9> */
.L_x_116:
[----:B------:R-:W-:Y:S05]  /*44b0*/  BSYNC B1 ;  /* 0x0000000000017941 */ /* 0x000fea0003800000 */
.L_x_115:
        /* <DEDUP_REMOVED lines=9> */
.L_x_118:
[----:B------:R-:W-:Y:S05]  /*4550*/  BSYNC B1 ;  /* 0x0000000000017941 */ /* 0x000fea0003800000 */
.L_x_117:
        /* <DEDUP_REMOVED lines=9> */
.L_x_120:
[----:B------:R-:W-:Y:S05]  /*45f0*/  BSYNC B1 ;  /* 0x0000000000017941 */ /* 0x000fea0003800000 */
.L_x_119:
        /* <DEDUP_REMOVED lines=9> */
.L_x_122:
[----:B------:R-:W-:Y:S05]  /*4690*/  BSYNC B1 ;  /* 0x0000000000017941 */ /* 0x000fea0003800000 */
.L_x_121:
        /* <DEDUP_REMOVED lines=9> */
.L_x_124:
[----:B------:R-:W-:Y:S05]  /*4730*/  BSYNC B1 ;  /* 0x0000000000017941 */ /* 0x000fea0003800000 */
.L_x_123:
[----:B------:R-:W-:Y:S05]  /*4740*/  @!P0 BRA `(.L_x_125) ;  /* 0x0000000c00a08947 */ /* 0x000fea0003800000 */
[----:B-----5:R-:W-:-:S04]  /*4750*/  IMAD.U32 R3, R90, 0x10000, RZ ;  /* 0x000100005a037824 */ /* 0x020fc800078e00ff */
[----:B------:R-:W-:-:S04]  /*4760*/  FMUL R4, R3, R74 ;  /* 0x0000004a03047220 */ /* 0x000fc80000400000 */
[----:B------:R-:W-:-:S05]  /*4770*/  FFMA R4, R31, R72, R4 ;  /* 0x000000481f047223 */ /* 0x000fca0000000004 */
[----:B------:R-:W-:-:S05]  /*4780*/  F2FP.BF16.F32.PACK_AB R4, RZ, R4 ;  /* 0x00000004ff04723e */ /* 0x000fca00000010ff */
[----:B------:R0:W-:Y:S01]  /*4790*/  STG.E.U16 desc[UR36][R10.64+0x52], R4 ;  /* 0x000052040a007986 */ /* 0x0001e2000c101524 */
[----:B------:R-:W-:Y:S05]  /*47a0*/  BRA `(.L_x_125) ;  /* 0x0000000c00887947 */ /* 0x000fea0003800000 */
.L_x_34:
[----:B------:R-:W-:Y:S01]  /*47b0*/  ULDC.64 UR4, c[0x0][0x5c0] ;  /* 0x0001700000047ab9 */ /* 0x000fe20000000a00 */
[-C--:B------:R-:W-:Y:S01]  /*47c0*/  FMUL R64, R64, R72.reuse ;  /* 0x0000004840407220 */ /* 0x080fe20000400000 */
[----:B------:R-:W-:Y:S01]  /*47d0*/  LEA R8, P2, R80, UR4, 0x1 ;  /* 0x0000000450087c11 */ /* 0x000fe2000f8408ff */
[----:B------:R-:W-:Y:S01]  /*47e0*/  IMAD.SHL.U32 R73, R4, 0x10, RZ ;  /* 0x0000001004497824 */ /* 0x000fe200078e00ff */
[----:B------:R-:W-:Y:S01]  /*47f0*/  ISETP.GT.AND P3, PT, R6, 0x1, PT ;  /* 0x000000010600780c */ /* 0x000fe20003f64270 */
[----:B------:R-:W-:Y:S01]  /*4800*/  FMUL R65, R65, R72 ;  /* 0x0000004841417220 */ /* 0x000fe20000400000 */
[----:B------:R-:W-:Y:S01]  /*4810*/  F2FP.BF16.F32.PACK_AB R64, RZ, R64 ;  /* 0x00000040ff40723e */ /* 0x000fe200000010ff */
[-C--:B------:R-:W-:Y:S01]  /*4820*/  FMUL R67, R67, R72.reuse ;  /* 0x0000004843437220 */ /* 0x080fe20000400000 */
[----:B------:R-:W-:Y:S01]  /*4830*/  LEA.HI.X R9, R80, UR5, R87, 0x1, P2 ;  /* 0x0000000550097c11 */ /* 0x000fe200090f0c57 */
[-C--:B------:R-:W-:Y:S01]  /*4840*/  FMUL R66, R66, R72.reuse ;  /* 0x0000004842427220 */ /* 0x080fe20000400000 */
[----:B------:R-:W-:Y:S01]  /*4850*/  ISETP.GT.AND P2, PT, R3, RZ, P3 ;  /* 0x000000ff0300720c */ /* 0x000fe20001f44270 */
[-C--:B------:R-:W-:Y:S01]  /*4860*/  FMUL R69, R69, R72.reuse ;  /* 0x0000004845457220 */ /* 0x080fe20000400000 */
[----:B------:R-:W-:Y:S01]  /*4870*/  SHF.L.U64.HI R7, R4, 0x4, R5 ;  /* 0x0000000404077819 */ /* 0x000fe20000010205 */
[----:B------:R-:W-:Y:S01]  /*4880*/  @P1 STG.E.U16 desc[UR36][R8.64], R64 ;  /* 0x0000004008001986 */ /* 0x000fe2000c101524 */
[----:B------:R-:W-:Y:S01]  /*4890*/  ISETP.GT.AND P1, PT, R3, 0x8, P3 ;  /* 0x000000080300780c */ /* 0x000fe20001f24270 */
[----:B------:R-:W-:Y:S01]  /*48a0*/  FMUL R68, R68, R72 ;  /* 0x0000004844447220 */ /* 0x000fe20000400000 */
[----:B------:R-:W-:Y:S01]  /*48b0*/  IADD3 R14, P4, R73, R8, RZ ;  /* 0x00000008490e7210 */ /* 0x000fe20007f9e0ff */
[-C--:B------:R-:W-:Y:S01]  /*48c0*/  FMUL R71, R71, R72.reuse ;  /* 0x0000004847477220 */ /* 0x080fe20000400000 */
[----:B------:R-:W-:Y:S01]  /*48d0*/  F2FP.BF16.F32.PACK_AB R65, RZ, R65 ;  /* 0x00000041ff41723e */ /* 0x000fe200000010ff */
[----:B------:R-:W-:Y:S01]  /*48e0*/  FMUL R70, R70, R72 ;  /* 0x0000004846467220 */ /* 0x000fe20000400000 */
[----:B------:R-:W-:Y:S01]  /*48f0*/  F2FP.BF16.F32.PACK_AB R67, RZ, R67 ;  /* 0x00000043ff43723e */ /* 0x000fe200000010ff */
[----:B------:R-:W-:Y:S01]  /*4900*/  IMAD.X R15, R7, 0x1, R9, P4 ;  /* 0x00000001070f7824 */ /* 0x000fe200020e0609 */
[----:B------:R-:W-:Y:S01]  /*4910*/  ISETP.GT.AND P5, PT, R3, 0x8, P0 ;  /* 0x000000080300780c */ /* 0x000fe200007a4270 */
[----:B------:R-:W-:Y:S01]  /*4920*/  @P2 STG.E.U16 desc[UR36][R8.64+0x2], R65 ;  /* 0x0000024108002986 */ /* 0x000fe2000c101524 */
[----:B------:R-:W-:Y:S01]  /*4930*/  F2FP.BF16.F32.PACK_AB R66, RZ, R66 ;  /* 0x00000042ff42723e */ /* 0x000fe200000010ff */
[----:B------:R-:W-:Y:S01]  /*4940*/  FMUL R56, R56, R72 ;  /* 0x0000004838387220 */ /* 0x000fe20000400000 */
[C---:B------:R-:W-:Y:S01]  /*4950*/  ISETP.GT.AND P2, PT, R6.reuse, 0x8, PT ;  /* 0x000000080600780c */ /* 0x040fe20003f44270 */
[----:B------:R-:W-:Y:S01]  /*4960*/  @P1 STG.E.U16 desc[UR36][R14.64+0x2], R67 ;  /* 0x000002430e001986 */ /* 0x000fe2000c101524 */
[----:B------:R-:W-:Y:S01]  /*4970*/  ISETP.GT.AND P1, PT, R6, 0x9, PT ;  /* 0x000000090600780c */ /* 0x000fe20003f24270 */
[----:B------:R-:W-:Y:S01]  /*4980*/  IMAD R5, R5, 0xf0, RZ ;  /* 0x000000f005057824 */ /* 0x000fe200078e02ff */
[----:B------:R-:W-:Y:S01]  /*4990*/  F2FP.BF16.F32.PACK_AB R69, RZ, R69 ;  /* 0x00000045ff45723e */ /* 0x000fe200000010ff */
[----:B------:R-:W-:Y:S01]  /*49a0*/  IMAD.WIDE.U32 R10, R4, 0xf0, R14 ;  /* 0x000000f0040a7825 */ /* 0x000fe200078e000e */
[----:B------:R-:W-:-:S03]  /*49b0*/  ISETP.GT.AND P4, PT, R3, RZ, P1 ;  /* 0x000000ff0300720c */ /* 0x000fc60000f84270 */
[----:B------:R-:W-:Y:S01]  /*49c0*/  FMUL R57, R57, R72 ;  /* 0x0000004839397220 */ /* 0x000fe20000400000 */
[----:B------:R-:W-:Y:S01]  /*49d0*/  F2FP.BF16.F32.PACK_AB R68, RZ, R68 ;  /* 0x00000044ff44723e */ /* 0x000fe200000010ff */
[----:B------:R-:W-:Y:S01]  /*49e0*/  @P5 STG.E.U16 desc[UR36][R14.64], R66 ;  /* 0x000000420e005986 */ /* 0x000fe2000c101524 */
[----:B------:R-:W-:Y:S01]  /*49f0*/  ISETP.GT.AND P5, PT, R3, RZ, P2 ;  /* 0x000000ff0300720c */ /* 0x000fe200017a4270 */
[----:B------:R-:W-:Y:S01]  /*4a00*/  IMAD.IADD R11, R5, 0x1, R11 ;  /* 0x00000001050b7824 */ /* 0x000fe200078e020b */
[----:B------:R-:W-:Y:S01]  /*4a10*/  F2FP.BF16.F32.PACK_AB R71, RZ, R71 ;  /* 0x00000047ff47723e */ /* 0x000fe200000010ff */
[----:B------:R-:W-:Y:S01]  /*4a20*/  FMUL R58, R58, R72 ;  /* 0x000000483a3a7220 */ /* 0x000fe20000400000 */
[----:B------:R-:W-:Y:S01]  /*4a30*/  F2FP.BF16.F32.PACK_AB R70, RZ, R70 ;  /* 0x00000046ff46723e */ /* 0x000fe200000010ff */
[----:B------:R-:W-:Y:S01]  /*4a40*/  FMUL R59, R59, R72 ;  /* 0x000000483b3b7220 */ /* 0x000fe20000400000 */
[----:B------:R-:W-:Y:S01]  /*4a50*/  F2FP.BF16.F32.PACK_AB R56, RZ, R56 ;  /* 0x00000038ff38723e */ /* 0x000fe200000010ff */
[-C--:B------:R-:W-:Y:S01]  /*4a60*/  FMUL R60, R60, R72.reuse ;  /* 0x000000483c3c7220 */ /* 0x080fe20000400000 */
[----:B------:R-:W-:Y:S01]  /*4a70*/  F2FP.BF16.F32.PACK_AB R57, RZ, R57 ;  /* 0x00000039ff39723e */ /* 0x000fe200000010ff */
[----:B------:R-:W-:Y:S01]  /*4a80*/  @P4 STG.E.U16 desc[UR36][R8.64+0x12], R69 ;  /* 0x0000124508004986 */ /* 0x000fe2000c101524 */
[----:B------:R-:W-:Y:S01]  /*4a90*/  ISETP.GT.AND P4, PT, R3, 0x8, P1 ;  /* 0x000000080300780c */ /* 0x000fe20000f84270 */
[----:B------:R-:W-:Y:S01]  /*4aa0*/  FMUL R61, R61, R72 ;  /* 0x000000483d3d7220 */ /* 0x000fe20000400000 */
[----:B------:R-:W-:Y:S01]  /*4ab0*/  F2FP.BF16.F32.PACK_AB R58, RZ, R58 ;  /* 0x0000003aff3a723e */ /* 0x000fe200000010ff */
[----:B------:R-:W-:Y:S01]  /*4ac0*/  @P5 STG.E.U16 desc[UR36][R8.64+0x10], R68 ;  /* 0x0000104408005986 */ /* 0x000fe2000c101524 */
[----:B------:R-:W-:Y:S01]  /*4ad0*/  ISETP.GT.AND P5, PT, R3, 0x8, P2 ;  /* 0x000000080300780c */ /* 0x000fe200017a4270 */
[-C--:B------:R-:W-:Y:S01]  /*4ae0*/  FMUL R62, R62, R72.reuse ;  /* 0x000000483e3e7220 */ /* 0x080fe20000400000 */
[----:B------:R-:W-:Y:S01]  /*4af0*/  F2FP.BF16.F32.PACK_AB R59, RZ, R59 ;  /* 0x0000003bff3b723e */ /* 0x000fe200000010ff */
[----:B------:R-:W-:Y:S01]  /*4b00*/  FMUL R63, R63, R72 ;  /* 0x000000483f3f7220 */ /* 0x000fe20000400000 */
[----:B------:R-:W-:Y:S01]  /*4b10*/  F2FP.BF16.F32.PACK_AB R60, RZ, R60 ;  /* 0x0000003cff3c723e */ /* 0x000fe200000010ff */
[-C--:B------:R-:W-:Y:S01]  /*4b20*/  FMUL R49, R49, R72.reuse ;  /* 0x0000004831317220 */ /* 0x080fe20000400000 */
[----:B------:R-:W-:Y:S01]  /*4b30*/  F2FP.BF16.F32.PACK_AB R61, RZ, R61 ;  /* 0x0000003dff3d723e */ /* 0x000fe200000010ff */
[----:B------:R-:W-:Y:S01]  /*4b40*/  FMUL R48, R48, R72 ;  /* 0x0000004830307220 */ /* 0x000fe20000400000 */
[----:B------:R-:W-:Y:S01]  /*4b50*/  F2FP.BF16.F32.PACK_AB R62, RZ, R62 ;  /* 0x0000003eff3e723e */ /* 0x000fe200000010ff */
[----:B------:R-:W-:Y:S01]  /*4b60*/  @P4 STG.E.U16 desc[UR36][R14.64+0x12], R71 ;  /* 0x000012470e004986 */ /* 0x000fe2000c101524 */
[C---:B------:R-:W-:Y:S01]  /*4b70*/  ISETP.GT.AND P4, PT, R3.reuse, 0x80, P0 ;  /* 0x000000800300780c */ /* 0x040fe20000784270 */
[-C--:B------:R-:W-:Y:S01]  /*4b80*/  FMUL R50, R50, R72.reuse ;  /* 0x0000004832327220 */ /* 0x080fe20000400000 */
[C---:B------:R-:W-:Y:S01]  /*4b90*/  ISETP.GT.AND P0, PT, R3.reuse, 0x88, P0 ;  /* 0x000000880300780c */ /* 0x040fe20000704270 */
[----:B------:R-:W-:Y:S01]  /*4ba0*/  @P5 STG.E.U16 desc[UR36][R14.64+0x10], R70 ;  /* 0x000010460e005986 */ /* 0x000fe2000c101524 */
[----:B------:R-:W-:Y:S01]  /*4bb0*/  ISETP.GT.AND P5, PT, R3, 0x80, P3 ;  /* 0x000000800300780c */ /* 0x000fe20001fa4270 */
[-C--:B------:R-:W-:Y:S01]  /*4bc0*/  FMUL R51, R51, R72.reuse ;  /* 0x0000004833337220 */ /* 0x080fe20000400000 */
[----:B------:R-:W-:Y:S01]  /*4bd0*/  ISETP.GT.AND P3, PT, R3, 0x88, P3 ;  /* 0x000000880300780c */ /* 0x000fe20001f64270 */
[-C--:B------:R-:W-:Y:S01]  /*4be0*/  FMUL R52, R52, R72.reuse ;  /* 0x0000004834347220 */ /* 0x080fe20000400000 */
[----:B------:R-:W-:Y:S01]  /*4bf0*/  F2FP.BF16.F32.PACK_AB R63, RZ, R63 ;  /* 0x0000003fff3f723e */ /* 0x000fe200000010ff */
[-C--:B------:R-:W-:Y:S01]  /*4c00*/  FMUL R53, R53, R72.reuse ;  /* 0x0000004835357220 */ /* 0x080fe20000400000 */
[----:B------:R-:W-:Y:S01]  /*4c10*/  F2FP.BF16.F32.PACK_AB R49, RZ, R49 ;  /* 0x00000031ff31723e */ /* 0x000fe200000010ff */
[----:B------:R-:W-:Y:S01]  /*4c20*/  FMUL R54, R54, R72 ;  /* 0x0000004836367220 */ /* 0x000fe20000400000 */
[----:B------:R-:W-:Y:S01]  /*4c30*/  F2FP.BF16.F32.PACK_AB R48, RZ, R48 ;  /* 0x00000030ff30723e */ /* 0x000fe200000010ff */
[----:B------:R0:W-:Y:S01]  /*4c40*/  @P4 STG.E.U16 desc[UR36][R10.64], R56 ;  /* 0x000000380a004986 */ /* 0x0001e2000c101524 */
[----:B------:R-:W-:Y:S01]  /*4c50*/  IADD3 R12, P4, R73, R10, RZ ;  /* 0x0000000a490c7210 */ /* 0x000fe20007f9e0ff */
[----:B------:R-:W-:Y:S01]  /*4c60*/  FMUL R55, R55, R72 ;  /* 0x0000004837377220 */ /* 0x000fe20000400000 */
[----:B------:R-:W-:Y:S01]  /*4c70*/  F2FP.BF16.F32.PACK_AB R50, RZ, R50 ;  /* 0x00000032ff32723e */ /* 0x000fe200000010ff */
[----:B------:R1:W-:Y:S01]  /*4c80*/  @P5 STG.E.U16 desc[UR36][R10.64+0x2], R57 ;  /* 0x000002390a005986 */ /* 0x0003e2000c101524 */
[----:B------:R-:W-:Y:S01]  /*4c90*/  ISETP.GT.AND P5, PT, R3, 0x80, P2 ;  /* 0x000000800300780c */ /* 0x000fe200017a4270 */
[--C-:B------:R-:W-:Y:S01]  /*4ca0*/  IMAD.X R13, R7, 0x1, R11.reuse, P4 ;  /* 0x00000001070d7824 */ /* 0x100fe200020e060b */
[C---:B------:R-:W-:Y:S01]  /*4cb0*/  ISETP.GT.AND P4, PT, R3.reuse, 0x80, P1 ;  /* 0x000000800300780c */ /* 0x040fe20000f84270 */
[-C--:B------:R-:W-:Y:S01]  /*4cc0*/  FMUL R40, R40, R72.reuse ;  /* 0x0000004828287220 */ /* 0x080fe20000400000 */
[----:B------:R-:W-:Y:S01]  /*4cd0*/  ISETP.GT.AND P1, PT, R3, 0x88, P1 ;  /* 0x000000880300780c */ /* 0x000fe20000f24270 */
[-C--:B------:R-:W-:Y:S01]  /*4ce0*/  FMUL R41, R41, R72.reuse ;  /* 0x0000004829297220 */ /* 0x080fe20000400000 */
[----:B------:R-:W-:Y:S01]  /*4cf0*/  @P0 STG.E.U16 desc[UR36][R12.64], R58 ;  /* 0x0000003a0c000986 */ /* 0x000fe2000c101524 */
[----:B------:R-:W-:Y:S01]  /*4d00*/  ISETP.GT.AND P0, PT, R6, 0x11, PT ;  /* 0x000000110600780c */ /* 0x000fe20003f04270 */
[-C--:B------:R-:W-:Y:S01]  /*4d10*/  FMUL R42, R42, R72.reuse ;  /* 0x000000482a2a7220 */ /* 0x080fe20000400000 */
[----:B------:R-:W-:Y:S01]  /*4d20*/  F2FP.BF16.F32.PACK_AB R51, RZ, R51 ;  /* 0x00000033ff33723e */ /* 0x000fe200000010ff */
[----:B------:R-:W-:Y:S01]  /*4d30*/  FMUL R43, R43, R72 ;  /* 0x000000482b2b7220 */ /* 0x000fe20000400000 */
[----:B------:R-:W-:Y:S01]  /*4d40*/  F2FP.BF16.F32.PACK_AB R52, RZ, R52 ;  /* 0x00000034ff34723e */ /* 0x000fe200000010ff */
[----:B------:R-:W-:Y:S01]  /*4d50*/  FMUL R44, R44, R72 ;  /* 0x000000482c2c7220 */ /* 0x000fe20000400000 */
[--C-:B------:R-:W-:Y:S01]  /*4d60*/  @P5 IMAD.MOV.U32 R20, RZ, RZ, R10.reuse ;  /* 0x000000ffff145224 */ /* 0x100fe200078e000a */
[----:B------:R-:W-:Y:S01]  /*4d70*/  F2FP.BF16.F32.PACK_AB R53, RZ, R53 ;  /* 0x00000035ff35723e */ /* 0x000fe200000010ff */
[--C-:B------:R-:W-:Y:S01]  /*4d80*/  @P5 IMAD.MOV.U32 R21, RZ, RZ, R11.reuse ;  /* 0x000000ffff155224 */ /* 0x100fe200078e000b */
[----:B------:R-:W-:Y:S01]  /*4d90*/  F2FP.BF16.F32.PACK_AB R54, RZ, R54 ;  /* 0x00000036ff36723e */ /* 0x000fe200000010ff */
[----:B0-----:R-:W-:Y:S01]  /*4da0*/  @P4 IMAD.MOV.U32 R56, RZ, RZ, R10 ;  /* 0x000000ffff384224 */ /* 0x001fe200078e000a */
[----:B------:R-:W-:Y:S01]  /*4db0*/  F2FP.BF16.F32.PACK_AB R55, RZ, R55 ;  /* 0x00000037ff37723e */ /* 0x000fe200000010ff */
[----:B-1----:R-:W-:Y:S01]  /*4dc0*/  @P4 IMAD.MOV.U32 R57, RZ, RZ, R11 ;  /* 0x000000ffff394224 */ /* 0x002fe200078e000b */
[----:B------:R-:W-:Y:S01]  /*4dd0*/  F2FP.BF16.F32.PACK_AB R40, RZ, R40 ;  /* 0x00000028ff28723e */ /* 0x000fe200000010ff */
[--C-:B------:R-:W-:Y:S01]  /*4de0*/  @P3 IMAD.MOV.U32 R10, RZ, RZ, R12.reuse ;  /* 0x000000ffff0a3224 */ /* 0x100fe200078e000c */
[----:B------:R-:W-:Y:S01]  /*4df0*/  F2FP.BF16.F32.PACK_AB R41, RZ, R41 ;  /* 0x00000029ff29723e */ /* 0x000fe200000010ff */
[--C-:B------:R-:W-:Y:S01]  /*4e00*/  @P3 IMAD.MOV.U32 R11, RZ, RZ, R13.reuse ;  /* 0x000000ffff0b3224 */ /* 0x100fe200078e000d */
[----:B------:R-:W-:Y:S01]  /*4e10*/  F2FP.BF16.F32.PACK_AB R42, RZ, R42 ;  /* 0x0000002aff2a723e */ /* 0x000fe200000010ff */
[-C--:B------:R-:W-:Y:S01]  /*4e20*/  FMUL R45, R45, R72.reuse ;  /* 0x000000482d2d7220 */ /* 0x080fe20000400000 */
[-C--:B------:R-:W-:Y:S01]  /*4e30*/  FMUL R46, R46, R72.reuse ;  /* 0x000000482e2e7220 */ /* 0x080fe20000400000 */
[----:B------:R-:W-:Y:S01]  /*4e40*/  F2FP.BF16.F32.PACK_AB R43, RZ, R43 ;  /* 0x0000002bff2b723e */ /* 0x000fe200000010ff */
[----:B------:R0:W-:Y:S01]  /*4e50*/  @P3 STG.E.U16 desc[UR36][R10.64+0x2], R59 ;  /* 0x0000023b0a003986 */ /* 0x0001e2000c101524 */
[----:B------:R-:W-:Y:S01]  /*4e60*/  ISETP.GT.AND P3, PT, R3, 0x88, P2 ;  /* 0x000000880300780c */ /* 0x000fe20001764270 */
[-C--:B------:R-:W-:Y:S01]  /*4e70*/  FMUL R47, R47, R72.reuse ;  /* 0x000000482f2f7220 */ /* 0x080fe20000400000 */
[----:B------:R-:W-:Y:S01]  /*4e80*/  ISETP.GT.AND P2, PT, R6, 0x10, PT ;  /* 0x000000100600780c */ /* 0x000fe20003f44270 */
[----:B------:R-:W-:Y:S01]  /*4e90*/  @P5 STG.E.U16 desc[UR36][R20.64+0x10], R60 ;  /* 0x0000103c14005986 */ /* 0x000fe2000c101524 */
[C---:B------:R-:W-:Y:S01]  /*4ea0*/  ISETP.GT.AND P5, PT, R3.reuse, RZ, P0 ;  /* 0x000000ff0300720c */ /* 0x040fe200007a4270 */
[----:B------:R-:W-:Y:S01]  /*4eb0*/  FMUL R32, R32, R72 ;  /* 0x0000004820207220 */ /* 0x000fe20000400000 */
[----:B------:R-:W-:Y:S01]  /*4ec0*/  F2FP.BF16.F32.PACK_AB R44, RZ, R44 ;  /* 0x0000002cff2c723e */ /* 0x000fe200000010ff */
[----:B------:R-:W-:Y:S01]  /*4ed0*/  @P4 STG.E.U16 desc[UR36][R56.64+0x12], R61 ;  /* 0x0000123d38004986 */ /* 0x000fe2000c101524 */
[----:B------:R-:W-:Y:S01]  /*4ee0*/  ISETP.GT.AND P4, PT, R3, RZ, P2 ;  /* 0x000000ff0300720c */ /* 0x000fe20001784270 */
[-C--:B------:R-:W-:Y:S01]  /*4ef0*/  FMUL R33, R33, R72.reuse ;  /* 0x0000004821217220 */ /* 0x080fe20000400000 */
[----:B------:R-:W-:Y:S01]  /*4f00*/  F2FP.BF16.F32.PACK_AB R45, RZ, R45 ;  /* 0x0000002dff2d723e */ /* 0x000fe200000010ff */
[----:B------:R-:W-:Y:S01]  /*4f10*/  FMUL R34, R34, R72 ;  /* 0x0000004822227220 */ /* 0x000fe20000400000 */
[----:B------:R-:W-:Y:S01]  /*4f20*/  F2FP.BF16.F32.PACK_AB R46, RZ, R46 ;  /* 0x0000002eff2e723e */ /* 0x000fe200000010ff */
[----:B0-----:R-:W-:Y:S01]  /*4f30*/  @P3 IMAD.MOV.U32 R10, RZ, RZ, R12 ;  /* 0x000000ffff0a3224 */ /* 0x001fe200078e000c */
[----:B------:R-:W-:Y:S01]  /*4f40*/  F2FP.BF16.F32.PACK_AB R47, RZ, R47 ;  /* 0x0000002fff2f723e */ /* 0x000fe200000010ff */
[----:B------:R-:W-:-:S02]  /*4f50*/  @P3 IMAD.MOV.U32 R11, RZ, RZ, R13 ;  /* 0x000000ffff0b3224 */ /* 0x000fc400078e000d */
[----:B------:R-:W-:Y:S01]  /*4f60*/  FMUL R35, R35, R72 ;  /* 0x0000004823237220 */ /* 0x000fe20000400000 */
[----:B------:R-:W-:Y:S01]  /*4f70*/  F2FP.BF16.F32.PACK_AB R32, RZ, R32 ;  /* 0x00000020ff20723e */ /* 0x000fe200000010ff */
[-C--:B------:R-:W-:Y:S01]  /*4f80*/  FMUL R36, R36, R72.reuse ;  /* 0x0000004824247220 */ /* 0x080fe20000400000 */
[----:B------:R-:W-:Y:S01]  /*4f90*/  F2FP.BF16.F32.PACK_AB R33, RZ, R33 ;  /* 0x00000021ff21723e */ /* 0x000fe200000010ff */
[----:B------:R0:W-:Y:S01]  /*4fa0*/  @P3 STG.E.U16 desc[UR36][R10.64+0x10], R62 ;  /* 0x0000103e0a003986 */ /* 0x0001e2000c101524 */
[----:B------:R-:W-:Y:S01]  /*4fb0*/  ISETP.GT.AND P3, PT, R3, 0x8, P2 ;  /* 0x000000080300780c */ /* 0x000fe20001764270 */
[----:B------:R-:W-:Y:S01]  /*4fc0*/  FMUL R37, R37, R72 ;  /* 0x0000004825257220 */ /* 0x000fe20000400000 */
[----:B------:R-:W-:Y:S01]  /*4fd0*/  F2FP.BF16.F32.PACK_AB R34, RZ, R34 ;  /* 0x00000022ff22723e */ /* 0x000fe200000010ff */
[----:B------:R1:W-:Y:S01]  /*4fe0*/  @P1 STG.E.U16 desc[UR36][R12.64+0x12], R63 ;  /* 0x0000123f0c001986 */ /* 0x0003e2000c101524 */
[----:B------:R-:W-:Y:S01]  /*4ff0*/  ISETP.GT.AND P1, PT, R6, 0x18, PT ;  /* 0x000000180600780c */ /* 0x000fe20003f24270 */
[-C--:B------:R-:W-:Y:S01]  /*5000*/  FMUL R38, R38, R72.reuse ;  /* 0x0000004826267220 */ /* 0x080fe20000400000 */
[----:B------:R-:W-:Y:S01]  /*5010*/  F2FP.BF16.F32.PACK_AB R35, RZ, R35 ;  /* 0x00000023ff23723e */ /* 0x000fe200000010ff */
[----:B------:R1:W-:Y:S01]  /*5020*/  @P5 STG.E.U16 desc[UR36][R8.64+0x22], R49 ;  /* 0x0000223108005986 */ /* 0x0003e2000c101524 */
[----:B------:R-:W-:Y:S01]  /*5030*/  ISETP.GT.AND P5, PT, R3, 0x8, P0 ;  /* 0x000000080300780c */ /* 0x000fe200007a4270 */
[----:B------:R-:W-:Y:S01]  /*5040*/  FMUL R39, R39, R72 ;  /* 0x0000004827277220 */ /* 0x000fe20000400000 */
[----:B------:R-:W-:Y:S01]  /*5050*/  F2FP.BF16.F32.PACK_AB R36, RZ, R36 ;  /* 0x00000024ff24723e */ /* 0x000fe200000010ff */
[----:B------:R1:W-:Y:S01]  /*5060*/  @P4 STG.E.U16 desc[UR36][R8.64+0x20], R48 ;  /* 0x0000203008004986 */ /* 0x0003e2000c101524 */
[----:B------:R-:W-:Y:S01]  /*5070*/  ISETP.GT.AND P4, PT, R3, RZ, P1 ;  /* 0x000000ff0300720c */ /* 0x000fe20000f84270 */
[----:B0-----:R-:W-:Y:S01]  /*5080*/  IMAD.WIDE.U32 R10, R4, 0xf0, R14 ;  /* 0x000000f0040a7825 */ /* 0x001fe200078e000e */
[----:B------:R-:W-:Y:S01]  /*5090*/  F2FP.BF16.F32.PACK_AB R37, RZ, R37 ;  /* 0x00000025ff25723e */ /* 0x000fe200000010ff */
[----:B------:R1:W-:Y:S01]  /*50a0*/  @P3 STG.E.U16 desc[UR36][R14.64+0x20], R50 ;  /* 0x000020320e003986 */ /* 0x0003e2000c101524 */
[----:B------:R-:W-:Y:S01]  /*50b0*/  ISETP.GT.AND P3, PT, R6, 0x19, PT ;  /* 0x000000190600780c */ /* 0x000fe20003f64270 */
[----:B------:R-:W-:Y:S01]  /*50c0*/  IMAD.IADD R11, R5, 0x1, R11 ;  /* 0x00000001050b7824 */ /* 0x000fe200078e020b */
[----:B------:R-:W-:Y:S01]  /*50d0*/  F2FP.BF16.F32.PACK_AB R38, RZ, R38 ;  /* 0x00000026ff26723e */ /* 0x000fe200000010ff */
[-C--:B------:R-:W-:Y:S01]  /*50e0*/  FMUL R24, R24, R72.reuse ;  /* 0x0000004818187220 */ /* 0x080fe20000400000 */
[----:B------:R-:W-:Y:S01]  /*50f0*/  F2FP.BF16.F32.PACK_AB R39, RZ, R39 ;  /* 0x00000027ff27723e */ /* 0x000fe200000010ff */
[----:B------:R1:W-:Y:S01]  /*5100*/  @P5 STG.E.U16 desc[UR36][R14.64+0x22], R51 ;  /* 0x000022330e005986 */ /* 0x0003e2000c101524 */
[----:B------:R-:W-:Y:S01]  /*5110*/  ISETP.GT.AND P5, PT, R3, RZ, P3 ;  /* 0x000000ff0300720c */ /* 0x000fe20001fa4270 */
[----:B------:R-:W-:Y:S01]  /*5120*/  FMUL R25, R25, R72 ;  /* 0x0000004819197220 */ /* 0x000fe20000400000 */
[----:B------:R-:W-:Y:S01]  /*5130*/  F2FP.BF16.F32.PACK_AB R24, RZ, R24 ;  /* 0x00000018ff18723e */ /* 0x000fe200000010ff */
[----:B------:R1:W-:Y:S01]  /*5140*/  @P4 STG.E.U16 desc[UR36][R8.64+0x30], R52 ;  /* 0x0000303408004986 */ /* 0x0003e2000c101524 */
[----:B------:R-:W-:Y:S01]  /*5150*/  ISETP.GT.AND P4, PT, R3, 0x8, P1 ;  /* 0x000000080300780c */ /* 0x000fe20000f84270 */
[-C--:B------:R-:W-:Y:S01]  /*5160*/  FMUL R26, R26, R72.reuse ;  /* 0x000000481a1a7220 */ /* 0x080fe20000400000 */
[----:B------:R-:W-:Y:S01]  /*5170*/  F2FP.BF16.F32.PACK_AB R25, RZ, R25 ;  /* 0x00000019ff19723e */ /* 0x000fe200000010ff */
[-C--:B------:R-:W-:Y:S01]  /*5180*/  FMUL R27, R27, R72.reuse ;  /* 0x000000481b1b7220 */ /* 0x080fe20000400000 */
[-C--:B------:R-:W-:Y:S01]  /*5190*/  FMUL R28, R28, R72.reuse ;  /* 0x000000481c1c7220 */ /* 0x080fe20000400000 */
[-C--:B------:R-:W-:Y:S01]  /*51a0*/  FMUL R29, R29, R72.reuse ;  /* 0x000000481d1d7220 */ /* 0x080fe20000400000 */
[-C--:B------:R-:W-:Y:S01]  /*51b0*/  FMUL R30, R30, R72.reuse ;  /* 0x000000481e1e7220 */ /* 0x080fe20000400000 */
[----:B------:R-:W-:Y:S01]  /*51c0*/  FMUL R31, R31, R72 ;  /* 0x000000481f1f7220 */ /* 0x000fe20000400000 */
[----:B------:R-:W-:Y:S01]  /*51d0*/  F2FP.BF16.F32.PACK_AB R26, RZ, R26 ;  /* 0x0000001aff1a723e */ /* 0x000fe200000010ff */
[----:B------:R1:W-:Y:S01]  /*51e0*/  @P5 STG.E.U16 desc[UR36][R8.64+0x32], R53 ;  /* 0x0000323508005986 */ /* 0x0003e2000c101524 */
[----:B------:R-:W-:-:S02]  /*51f0*/  ISETP.GT.AND P5, PT, R3, 0x8, P3 ;  /* 0x000000080300780c */ /* 0x000fc40001fa4270 */
[----:B------:R-:W-:Y:S01]  /*5200*/  F2FP.BF16.F32.PACK_AB R27, RZ, R27 ;  /* 0x0000001bff1b723e */ /* 0x000fe200000010ff */
[----:B------:R1:W-:Y:S01]  /*5210*/  @P4 STG.E.U16 desc[UR36][R14.64+0x30], R54 ;  /* 0x000030360e004986 */ /* 0x0003e2000c101524 */
[C---:B------:R-:W-:Y:S02]  /*5220*/  ISETP.GT.AND P4, PT, R3.reuse, 0x80, P2 ;  /* 0x000000800300780c */ /* 0x040fe40001784270 */
[----:B------:R-:W-:Y:S02]  /*5230*/  ISETP.GT.AND P2, PT, R3, 0x88, P2 ;  /* 0x000000880300780c */ /* 0x000fe40001744270 */
[----:B------:R-:W-:Y:S02]  /*5240*/  F2FP.BF16.F32.PACK_AB R28, RZ, R28 ;  /* 0x0000001cff1c723e */ /* 0x000fe400000010ff */
[----:B------:R-:W-:Y:S02]  /*5250*/  F2FP.BF16.F32.PACK_AB R29, RZ, R29 ;  /* 0x0000001dff1d723e */ /* 0x000fe400000010ff */
[----:B------:R-:W-:Y:S01]  /*5260*/  F2FP.BF16.F32.PACK_AB R30, RZ, R30 ;  /* 0x0000001eff1e723e */ /* 0x000fe200000010ff */
[----:B------:R1:W-:Y:S01]  /*5270*/  @P5 STG.E.U16 desc[UR36][R14.64+0x32], R55 ;  /* 0x000032370e005986 */ /* 0x0003e2000c101524 */
[----:B------:R-:W-:-:S02]  /*5280*/  IADD3 R4, P5, R73, R10, RZ ;  /* 0x0000000a49047210 */ /* 0x000fc40007fbe0ff */
[----:B------:R-:W-:Y:S01]  /*5290*/  F2FP.BF16.F32.PACK_AB R31, RZ, R31 ;  /* 0x0000001fff1f723e */ /* 0x000fe200000010ff */
[----:B------:R1:W-:Y:S01]  /*52a0*/  @P4 STG.E.U16 desc[UR36][R10.64+0x20], R40 ;  /* 0x000020280a004986 */ /* 0x0003e2000c101524 */
[----:B------:R-:W-:Y:S01]  /*52b0*/  ISETP.GT.AND P4, PT, R3, 0x80, P0 ;  /* 0x000000800300780c */ /* 0x000fe20000784270 */
[----:B------:R-:W-:Y:S01]  /*52c0*/  IMAD.X R5, R7, 0x1, R11, P5 ;  /* 0x0000000107057824 */ /* 0x000fe200028e060b */
[C---:B------:R-:W-:Y:S02]  /*52d0*/  ISETP.GT.AND P0, PT, R3.reuse, 0x88, P0 ;  /* 0x000000880300780c */ /* 0x040fe40000704270 */
[----:B------:R-:W-:-:S09]  /*52e0*/  ISETP.GT.AND P5, PT, R3, 0x88, P3 ;  /* 0x000000880300780c */ /* 0x000fd20001fa4270 */
[----:B------:R1:W-:Y:S01]  /*52f0*/  @P4 STG.E.U16 desc[UR36][R10.64+0x22], R41 ;  /* 0x000022290a004986 */ /* 0x0003e2000c101524 */
[C---:B------:R-:W-:Y:S02]  /*5300*/  ISETP.GT.AND P4, PT, R3.reuse, 0x80, P1 ;  /* 0x000000800300780c */ /* 0x040fe40000f84270 */
[C---:B------:R-:W-:Y:S01]  /*5310*/  ISETP.GT.AND P1, PT, R3.reuse, 0x88, P1 ;  /* 0x000000880300780c */ /* 0x040fe20000f24270 */
[----:B------:R1:W-:Y:S01]  /*5320*/  @P2 STG.E.U16 desc[UR36][R4.64+0x20], R42 ;  /* 0x0000202a04002986 */ /* 0x0003e2000c101524 */
[----:B------:R-:W-:Y:S02]  /*5330*/  ISETP.GT.AND P2, PT, R3, 0x80, P3 ;  /* 0x000000800300780c */ /* 0x000fe40001f44270 */
[C---:B------:R-:W-:Y:S01]  /*5340*/  ISETP.GT.AND P3, PT, R6.reuse, 0x20, PT ;  /* 0x000000200600780c */ /* 0x040fe20003f64270 */
[----:B------:R1:W-:Y:S01]  /*5350*/  @P0 STG.E.U16 desc[UR36][R4.64+0x22], R43 ;  /* 0x0000222b04000986 */ /* 0x0003e2000c101524 */
[----:B------:R-:W-:-:S05]  /*5360*/  ISETP.GT.AND P0, PT, R6, 0x21, PT ;  /* 0x000000210600780c */ /* 0x000fca0003f04270 */
[----:B------:R1:W-:Y:S01]  /*5370*/  @P4 STG.E.U16 desc[UR36][R10.64+0x30], R44 ;  /* 0x0000302c0a004986 */ /* 0x0003e2000c101524 */
[----:B------:R-:W-:-:S03]  /*5380*/  ISETP.GT.AND P4, PT, R3, 0x8, P3 ;  /* 0x000000080300780c */ /* 0x000fc60001f84270 */
[----:B------:R1:W-:Y:S01]  /*5390*/  @P2 STG.E.U16 desc[UR36][R10.64+0x32], R45 ;  /* 0x0000322d0a002986 */ /* 0x0003e2000c101524 */
[----:B------:R-:W-:-:S03]  /*53a0*/  ISETP.GT.AND P2, PT, R3, RZ, P0 ;  /* 0x000000ff0300720c */ /* 0x000fc60000744270 */
[----:B------:R1:W-:Y:S01]  /*53b0*/  @P1 STG.E.U16 desc[UR36][R4.64+0x30], R46 ;  /* 0x0000302e04001986 */ /* 0x0003e2000c101524 */
[----:B------:R-:W-:-:S03]  /*53c0*/  ISETP.GT.AND P1, PT, R3, RZ, P3 ;  /* 0x000000ff0300720c */ /* 0x000fc60001f24270 */
[----:B------:R1:W-:Y:S01]  /*53d0*/  @P5 STG.E.U16 desc[UR36][R4.64+0x32], R47 ;  /* 0x0000322f04005986 */ /* 0x0003e2000c101524 */
[----:B------:R-:W-:-:S05]  /*53e0*/  ISETP.GT.AND P5, PT, R3, 0x8, P0 ;  /* 0x000000080300780c */ /* 0x000fca00007a4270 */
[----:B------:R1:W-:Y:S01]  /*53f0*/  @P2 STG.E.U16 desc[UR36][R8.64+0x42], R33 ;  /* 0x0000422108002986 */ /* 0x0003e2000c101524 */
[----:B------:R-:W-:-:S03]  /*5400*/  ISETP.GT.AND P2, PT, R6, 0x29, PT ;  /* 0x000000290600780c */ /* 0x000fc60003f44270 */
[----:B------:R1:W-:Y:S01]  /*5410*/  @P1 STG.E.U16 desc[UR36][R8.64+0x40], R32 ;  /* 0x0000402008001986 */ /* 0x0003e2000c101524 */
[----:B------:R-:W-:-:S03]  /*5420*/  ISETP.GT.AND P1, PT, R6, 0x28, PT ;  /* 0x000000280600780c */ /* 0x000fc60003f24270 */
[----:B------:R1:W-:Y:S01]  /*5430*/  @P4 STG.E.U16 desc[UR36][R14.64+0x40], R34 ;  /* 0x000040220e004986 */ /* 0x0003e2000c101524 */
[----:B------:R-:W-:-:S03]  /*5440*/  ISETP.GT.AND P4, PT, R3, RZ, P2 ;  /* 0x000000ff0300720c */ /* 0x000fc60001784270 */
[----:B------:R1:W-:Y:S01]  /*5450*/  @P5 STG.E.U16 desc[UR36][R14.64+0x42], R35 ;  /* 0x000042230e005986 */ /* 0x0003e2000c101524 */
[----:B------:R-:W-:-:S09]  /*5460*/  ISETP.GT.AND P5, PT, R3, RZ, P1 ;  /* 0x000000ff0300720c */ /* 0x000fd20000fa4270 */
[----:B------:R1:W-:Y:S01]  /*5470*/  @P4 STG.E.U16 desc[UR36][R8.64+0x52], R37 ;  /* 0x0000522508004986 */ /* 0x0003e2000c101524 */
[----:B------:R-:W-:-:S03]  /*5480*/  ISETP.GT.AND P4, PT, R3, 0x8, P2 ;  /* 0x000000080300780c */ /* 0x000fc60001784270 */
[----:B------:R1:W-:Y:S01]  /*5490*/  @P5 STG.E.U16 desc[UR36][R8.64+0x50], R36 ;  /* 0x0000502408005986 */ /* 0x0003e2000c101524 */
[----:B------:R-:W-:-:S09]  /*54a0*/  ISETP.GT.AND P5, PT, R3, 0x8, P1 ;  /* 0x000000080300780c */ /* 0x000fd20000fa4270 */
[----:B------:R1:W-:Y:S01]  /*54b0*/  @P4 STG.E.U16 desc[UR36][R14.64+0x52], R39 ;  /* 0x000052270e004986 */ /* 0x0003e2000c101524 */
[C---:B------:R-:W-:Y:S02]  /*54c0*/  ISETP.GT.AND P4, PT, R3.reuse, 0x80, P3 ;  /* 0x000000800300780c */ /* 0x040fe40001f84270 */
[C---:B------:R-:W-:Y:S01]  /*54d0*/  ISETP.GT.AND P3, PT, R3.reuse, 0x88, P3 ;  /* 0x000000880300780c */ /* 0x040fe20001f64270 */
[----:B------:R1:W-:Y:S01]  /*54e0*/  @P5 STG.E.U16 desc[UR36][R14.64+0x50], R38 ;  /* 0x000050260e005986 */ /* 0x0003e2000c101524 */
[C---:B------:R-:W-:Y:S02]  /*54f0*/  ISETP.GT.AND P5, PT, R3.reuse, 0x80, P0 ;  /* 0x000000800300780c */ /* 0x040fe400007a4270 */
[----:B------:R-:W-:-:S07]  /*5500*/  ISETP.GT.AND P0, PT, R3, 0x88, P0 ;  /* 0x000000880300780c */ /* 0x000fce0000704270 */
[----:B------:R1:W-:Y:S01]  /*5510*/  @P4 STG.E.U16 desc[UR36][R10.64+0x40], R24 ;  /* 0x000040180a004986 */ /* 0x0003e2000c101524 */
[C---:B------:R-:W-:Y:S02]  /*5520*/  ISETP.GT.AND P4, PT, R3.reuse, 0x80, P1 ;  /* 0x000000800300780c */ /* 0x040fe40000f84270 */
[C---:B------:R-:W-:Y:S01]  /*5530*/  ISETP.GT.AND P1, PT, R3.reuse, 0x88, P1 ;  /* 0x000000880300780c */ /* 0x040fe20000f24270 */
[----:B------:R1:W-:Y:S01]  /*5540*/  @P5 STG.E.U16 desc[UR36][R10.64+0x42], R25 ;  /* 0x000042190a005986 */ /* 0x0003e2000c101524 */
[C---:B------:R-:W-:Y:S02]  /*5550*/  ISETP.GT.AND P5, PT, R3.reuse, 0x80, P2 ;  /* 0x000000800300780c */ /* 0x040fe400017a4270 */
[----:B------:R-:W-:Y:S01]  /*5560*/  ISETP.GT.AND P2, PT, R3, 0x88, P2 ;  /* 0x000000880300780c */ /* 0x000fe20001744270 */
[----:B------:R1:W-:Y:S04]  /*5570*/  @P3 STG.E.U16 desc[UR36][R4.64+0x40], R26 ;  /* 0x0000401a04003986 */ /* 0x0003e8000c101524 */
[----:B------:R1:W-:Y:S04]  /*5580*/  @P0 STG.E.U16 desc[UR36][R4.64+0x42], R27 ;  /* 0x0000421b04000986 */ /* 0x0003e8000c101524 */
[----:B------:R1:W-:Y:S04]  /*5590*/  @P4 STG.E.U16 desc[UR36][R10.64+0x50], R28 ;  /* 0x0000501c0a004986 */ /* 0x0003e8000c101524 */
[----:B------:R1:W-:Y:S04]  /*55a0*/  @P5 STG.E.U16 desc[UR36][R10.64+0x52], R29 ;  /* 0x0000521d0a005986 */ /* 0x0003e8000c101524 */
[----:B------:R1:W-:Y:S04]  /*55b0*/  @P1 STG.E.U16 desc[UR36][R4.64+0x50], R30 ;  /* 0x0000501e04001986 */ /* 0x0003e8000c101524 */
[----:B------:R1:W-:Y:S02]  /*55c0*/  @P2 STG.E.U16 desc[UR36][R4.64+0x52], R31 ;  /* 0x0000521f04002986 */ /* 0x0003e4000c101524 */
.L_x_125:
[----:B------:R-:W-:Y:S05]  /*55d0*/  BSYNC B0 ;  /* 0x0000000000007941 */ /* 0x000fea0003800000 */
.L_x_33:
[----:B------:R-:W-:Y:S01]  /*55e0*/  ULDC UR4, c[0x0][0xc] ;  /* 0x0000030000047ab9 */ /* 0x000fe20000000800 */
[----:B------:R-:W-:Y:S01]  /*55f0*/  ULDC UR5, c[0x0][0x10] ;  /* 0x0000040000057ab9 */ /* 0x000fe20000000800 */
[----:B------:R-:W2:Y:S01]  /*5600*/  LDC R3, c[0x0][0x14] ;  /* 0x00000500ff037b82 */ /* 0x000ea20000000800 */
[----:B------:R-:W-:Y:S01]  /*5610*/  UIMAD.WIDE.U32 UR4, UR4, UR5, URZ ;  /* 0x00000005040472a5 */ /* 0x000fe2000f8e003f */
[----:B------:R-:W-:Y:S02]  /*5620*/  IMAD.MOV.U32 R77, RZ, RZ, -0x1 ;  /* 0xffffffffff4d7424 */ /* 0x000fe400078e00ff */
[----:B------:R-:W-:-:S03]  /*5630*/  IMAD.MOV.U32 R73, RZ, RZ, -0x1 ;  /* 0xffffffffff497424 */ /* 0x000fc600078e00ff */
[----:B--2---:R-:W-:-:S04]  /*5640*/  IMAD.WIDE.U32 R16, R3, UR4, R16 ;  /* 0x0000000403107c25 */ /* 0x004fc8000f8e0010 */
[----:B------:R-:W-:Y:S01]  /*5650*/  IMAD R3, R3, UR5, RZ ;  /* 0x0000000503037c24 */ /* 0x000fe2000f8e02ff */
[----:B------:R-:W-:Y:S02]  /*5660*/  ULDC.64 UR4, c[0x0][0x650] ;  /* 0x0001940000047ab9 */ /* 0x000fe40000000a00 */
[----:B------:R-:W-:Y:S01]  /*5670*/  ISETP.GE.U32.AND P0, PT, R16, UR4, PT ;  /* 0x0000000410007c0c */ /* 0x000fe2000bf06070 */
[--C-:B------:R-:W-:Y:S01]  /*5680*/  IMAD.IADD R17, R17, 0x1, R3.reuse ;  /* 0x0000000111117824 */ /* 0x100fe200078e0203 */
[----:B------:R-:W-:-:S04]  /*5690*/  PRMT R3, RZ, 0x7610, R3 ;  /* 0x00007610ff037816 */ /* 0x000fc80000000003 */
[----:B------:R-:W-:-:S13]  /*56a0*/  ISETP.GE.U32.AND.EX P0, PT, R17, UR5, PT, P0 ;  /* 0x0000000511007c0c */ /* 0x000fda000bf06100 */
[----:B------:R-:W-:Y:S05]  /*56b0*/  @P0 BRA `(.L_x_126) ;  /* 0x0000000400640947 */ /* 0x000fea0003800000 */
[----:B-1-3--:R-:W1:Y:S01]  /*56c0*/  S2R R12, SR_CTAID.X ;  /* 0x00000000000c7919 */ /* 0x00ae620000002500 */
[----:B0-----:R-:W0:Y:S01]  /*56d0*/  LDC.64 R10, c[0x0][0x628] ;  /* 0x00018a00ff0a7b82 */ /* 0x001e220000000a00 */
[----:B------:R-:W-:Y:S01]  /*56e0*/  ULDC UR4, c[0x0][0x150] ;  /* 0x0000540000047ab9 */ /* 0x000fe20000000800 */
[----:B------:R-:W-:Y:S01]  /*56f0*/  IMAD.MOV.U32 R8, RZ, RZ, R16 ;  /* 0x000000ffff087224 */ /* 0x000fe200078e0010 */
[----:B------:R-:W2:Y:S01]  /*5700*/  S2R R24, SR_CTAID.Y ;  /* 0x0000000000187919 */ /* 0x000ea20000002600 */
[----:B------:R-:W-:-:S04]  /*5710*/  IMAD.MOV.U32 R9, RZ, RZ, R17 ;  /* 0x000000ffff097224 */ /* 0x000fc800078e0011 */
[----:B------:R-:W3:Y:S08]  /*5720*/  LDC R21, c[0x0][0x144] ;  /* 0x00005100ff157b82 */ /* 0x000ef00000000800 */
[----:B------:R-:W2:Y:S08]  /*5730*/  LDC R0, c[0x0][0x630] ;  /* 0x00018c00ff007b82 */ /* 0x000eb00000000800 */
[----:B----4-:R-:W4:Y:S01]  /*5740*/  LDC.64 R14, c[0x0][0x620] ;  /* 0x00018800ff0e7b82 */ /* 0x010f220000000a00 */
[----:B0-----:R-:W-:-:S04]  /*5750*/  ISETP.NE.U32.AND P0, PT, R10, RZ, PT ;  /* 0x000000ff0a00720c */ /* 0x001fc80003f05070 */
[----:B------:R-:W-:Y:S02]  /*5760*/  ISETP.NE.AND.EX P0, PT, R11, RZ, PT, P0 ;  /* 0x000000ff0b00720c */ /* 0x000fe40003f05300 */
[----:B-1----:R-:W-:-:S05]  /*5770*/  I2FP.F32.U32 R3, R12 ;  /* 0x0000000c00037245 */ /* 0x002fca0000201000 */
[----:B------:R-:W-:-:S04]  /*5780*/  FMUL R3, R3, UR4 ;  /* 0x0000000403037c20 */ /* 0x000fc80008400000 */
[----:B------:R0:W1:Y:S02]  /*5790*/  F2I.U32.TRUNC.NTZ R20, R3 ;  /* 0x0000000300147305 */ /* 0x000064000020f000 */
[----:B--23--:R-:W-:Y:S05]  /*57a0*/  @!P0 BRA `(.L_x_127) ;  /* 0x0000000000288947 */ /* 0x00cfea0003800000 */
[----:B0-----:R-:W0:Y:S02]  /*57b0*/  LDC R3, c[0x0][0x634] ;  /* 0x00018d00ff037b82 */ /* 0x001e240000000800 */
        /* <DEDUP_REMOVED lines=9> */
.L_x_127:
[----:B------:R-:W2:Y:S01]  /*5850*/  LDC.64 R28, c[0x0][0x640] ;  /* 0x00019000ff1c7b82 */ /* 0x000ea20000000a00 */
[-CC-:B------:R-:W-:Y:S01]  /*5860*/  SHF.R.U64 R73, R8, R0.reuse, R9.reuse ;  /* 0x0000000008497219 */ /* 0x180fe20000001209 */
[----:B-1----:R-:W-:Y:S01]  /*5870*/  IMAD.MOV R20, RZ, RZ, -R20 ;  /* 0x000000ffff147224 */ /* 0x002fe200078e0a14 */
[----:B------:R-:W-:Y:S01]  /*5880*/  SHF.R.U32.HI R0, RZ, R0, R9 ;  /* 0x00000000ff007219 */ /* 0x000fe20000011609 */
[----:B------:R-:W-:Y:S01]  /*5890*/  ULDC UR4, c[0x0][0x154] ;  /* 0x0000550000047ab9 */ /* 0x000fe20000000800 */
[----:B0-----:R-:W-:Y:S01]  /*58a0*/  IADD3 R3, P0, RZ, -R73, RZ ;  /* 0x80000049ff037210 */ /* 0x001fe20007f1e0ff */
[----:B------:R-:W-:Y:S02]  /*58b0*/  IMAD R21, R21, R20, R12 ;  /* 0x0000001415157224 */ /* 0x000fe400078e020c */
[----:B------:R-:W0:Y:S01]  /*58c0*/  LDC R6, c[0x0][0x618] ;  /* 0x00018600ff067b82 */ /* 0x000e220000000800 */
[----:B------:R-:W-:Y:S02]  /*58d0*/  IMAD.MOV.U32 R7, RZ, RZ, 0x1 ;  /* 0x00000001ff077424 */ /* 0x000fe400078e00ff */
[----:B------:R-:W-:-:S04]  /*58e0*/  IMAD.X R5, RZ, RZ, ~R0, P0 ;  /* 0x000000ffff057224 */ /* 0x000fc800000e0e00 */
[-C--:B----4-:R-:W-:Y:S01]  /*58f0*/  IMAD R0, R5, R14.reuse, RZ ;  /* 0x0000000e05007224 */ /* 0x090fe200078e02ff */
[----:B------:R-:W1:Y:S01]  /*5900*/  LDC R8, c[0x0][0x608] ;  /* 0x00018200ff087b82 */ /* 0x000e620000000800 */
[----:B------:R-:W-:-:S04]  /*5910*/  IMAD.WIDE.U32 R4, R3, R14, R16 ;  /* 0x0000000e03047225 */ /* 0x000fc800078e0010 */
[----:B------:R-:W-:Y:S01]  /*5920*/  IMAD R3, R3, R15, R0 ;  /* 0x0000000f03037224 */ /* 0x000fe200078e0200 */
[----:B------:R-:W-:Y:S02]  /*5930*/  I2FP.F32.U32 R0, R24 ;  /* 0x0000001800007245 */ /* 0x000fe40000201000 */
[----:B------:R-:W3:Y:S01]  /*5940*/  LDC R26, c[0x0][0x658] ;  /* 0x00019600ff1a7b82 */ /* 0x000ee20000000800 */
[----:B------:R-:W-:Y:S01]  /*5950*/  IMAD.IADD R3, R5, 0x1, R3 ;  /* 0x0000000105037824 */ /* 0x000fe200078e0203 */
[----:B--2---:R-:W-:Y:S01]  /*5960*/  ISETP.NE.U32.AND P0, PT, R28, RZ, PT ;  /* 0x000000ff1c00720c */ /* 0x004fe20003f05070 */
[----:B------:R-:W-:Y:S01]  /*5970*/  FMUL R0, R0, UR4 ;  /* 0x0000000400007c20 */ /* 0x000fe20008400000 */
[----:B------:R-:W-:Y:S02]  /*5980*/  IMAD.MOV.U32 R5, RZ, RZ, -0x1 ;  /* 0xffffffffff057424 */ /* 0x000fe400078e00ff */
[----:B------:R-:W-:Y:S01]  /*5990*/  ISETP.NE.AND.EX P0, PT, R29, RZ, PT, P0 ;  /* 0x000000ff1d00720c */ /* 0x000fe20003f05300 */
[----:B------:R2:W4:Y:S01]  /*59a0*/  F2I.U32.TRUNC.NTZ R13, R0 ;  /* 0x00000000000d7305 */ /* 0x000522000020f000 */
[----:B------:R-:W2:Y:S01]  /*59b0*/  LDC R15, c[0x0][0x148] ;  /* 0x00005200ff0f7b82 */ /* 0x000ea20000000800 */
[----:B0-----:R-:W-:-:S02]  /*59c0*/  SHF.R.U64 R12, R4, R6, R3 ;  /* 0x00000006040c7219 */ /* 0x001fc40000001203 */
[----:B------:R-:W-:-:S05]  /*59d0*/  SHF.R.U32.HI R3, RZ, R6, R3 ;  /* 0x00000006ff037219 */ /* 0x000fca0000011603 */
[----:B------:R-:W0:Y:S01]  /*59e0*/  LDC R20, c[0x0][0x600] ;  /* 0x00018000ff147b82 */ /* 0x000e220000000800 */
[-CC-:B-1----:R-:W-:Y:S02]  /*59f0*/  SHF.R.U64 R10, R12, R8.reuse, R3.reuse ;  /* 0x000000080c0a7219 */ /* 0x182fe40000001203 */
[----:B------:R-:W-:-:S05]  /*5a00*/  SHF.R.U32.HI R3, RZ, R8, R3 ;  /* 0x00000008ff037219 */ /* 0x000fca0000011603 */
[----:B------:R-:W1:Y:S01]  /*5a10*/  LDC R27, c[0x0][0x648] ;  /* 0x00019200ff1b7b82 */ /* 0x000e620000000800 */
[-C--:B---3--:R-:W-:Y:S02]  /*5a20*/  SHF.L.U32 R4, R5, R26.reuse, RZ ;  /* 0x0000001a05047219 */ /* 0x088fe400000006ff */
[-CC-:B------:R-:W-:Y:S02]  /*5a30*/  SHF.R.U64 R14, R10, R26.reuse, R3.reuse ;  /* 0x0000001a0a0e7219 */ /* 0x180fe40000001203 */
[----:B------:R-:W-:Y:S02]  /*5a40*/  SHF.R.U32.HI R5, RZ, R26, R3 ;  /* 0x0000001aff057219 */ /* 0x000fe40000011603 */
[----:B------:R-:W-:Y:S01]  /*5a50*/  LOP3.LUT R25, RZ, R4, RZ, 0x33, !PT ;  /* 0x00000004ff197212 */ /* 0x000fe200078e33ff */
[----:B------:R-:W3:Y:S01]  /*5a60*/  LDC R30, c[0x0][0x638] ;  /* 0x00018e00ff1e7b82 */ /* 0x000ee20000000800 */
[----:B------:R-:W-:Y:S01]  /*5a70*/  SHF.L.U32 R26, R7, R26, RZ ;  /* 0x0000001a071a7219 */ /* 0x000fe200000006ff */
[----:B------:R-:W-:-:S06]  /*5a80*/  IMAD.MOV.U32 R4, RZ, RZ, R14 ;  /* 0x000000ffff047224 */ /* 0x000fcc00078e000e */
[----:B------:R-:W0:Y:S01]  /*5a90*/  LDC R31, c[0x0][0x610] ;  /* 0x00018400ff1f7b82 */ /* 0x000e220000000800 */
[----:B----4-:R-:W-:Y:S05]  /*5aa0*/  @!P0 BRA `(.L_x_128) ;  /* 0x0000000000288947 */ /* 0x010fea0003800000 */
        /* <DEDUP_REMOVED lines=10> */
.L_x_128:
[----:B------:R-:W-:Y:S01]  /*5b50*/  ISETP.NE.AND P0, PT, R2, 0x1, PT ;  /* 0x000000010200780c */ /* 0x000fe20003f05270 */
[----:B0-----:R-:W-:Y:S01]  /*5b60*/  VIADD R7, R20, 0xffffffff ;  /* 0xffffffff14077836 */ /* 0x001fe20000000000 */
[----:B-12---:R-:W-:Y:S01]  /*5b70*/  SHF.R.U64 R0, R4, R27, R5 ;  /* 0x0000001b04007219 */ /* 0x006fe20000001205 */
[----:B------:R-:W-:Y:S01]  /*5b80*/  IMAD.MOV R13, RZ, RZ, -R13 ;  /* 0x000000ffff0d7224 */ /* 0x000fe200078e0a0d */
[----:B------:R-:W-:Y:S01]  /*5b90*/  LOP3.LUT R5, R10, R25, RZ, 0xc0, !PT ;  /* 0x000000190a057212 */ /* 0x000fe200078ec0ff */
[----:B------:R-:W-:Y:S01]  /*5ba0*/  IMAD.MOV.U32 R4, RZ, RZ, 0x1 ;  /* 0x00000001ff047424 */ /* 0x000fe200078e00ff */
[----:B------:R-:W-:Y:S01]  /*5bb0*/  LOP3.LUT R12, R12, R7, RZ, 0xc0, !PT ;  /* 0x000000070c0c7212 */ /* 0x000fe200078ec0ff */
[----:B------:R-:W-:Y:S02]  /*5bc0*/  IMAD.MOV R3, RZ, RZ, -R0 ;  /* 0x000000ffff037224 */ /* 0x000fe400078e0a00 */
[----:B------:R-:W-:Y:S02]  /*5bd0*/  IMAD R0, R26, R0, R5 ;  /* 0x000000001a007224 */ /* 0x000fe400078e0205 */
[----:B---3--:R-:W-:-:S02]  /*5be0*/  IMAD R3, R3, R30, R14 ;  /* 0x0000001e03037224 */ /* 0x008fc400078e020e */
[----:B------:R-:W-:Y:S02]  /*5bf0*/  @P0 IMAD R21, R15, R13, R24 ;  /* 0x0000000d0f150224 */ /* 0x000fe400078e0218 */
[----:B------:R-:W-:Y:S01]  /*5c00*/  IMAD R5, R3, R20, R12 ;  /* 0x0000001403057224 */ /* 0x000fe200078e020c */
[----:B------:R-:W-:Y:S01]  /*5c10*/  PRMT R3, R4, 0x7610, R3 ;  /* 0x0000761004037816 */ /* 0x000fe20000000003 */
[----:B------:R-:W-:-:S05]  /*5c20*/  IMAD R0, R0, R31, R21 ;  /* 0x0000001f00007224 */ /* 0x000fca00078e0215 */
[----:B------:R-:W-:Y:S02]  /*5c30*/  SEL R77, R5, R0, !P0 ;  /* 0x00000000054d7207 */ /* 0x000fe40004000000 */
[----:B------:R-:W-:-:S07]  /*5c40*/  SEL R0, R0, R5, !P0 ;  /* 0x0000000500007207 */ /* 0x000fce0004000000 */
.L_x_126:
[----:B------:R-:W-:Y:S01]  /*5c50*/  LOP3.LUT P0, RZ, R3, 0xff, RZ, 0xc0, !PT ;  /* 0x000000ff03ff7812 */ /* 0x000fe2000780c0ff */
[----:B------:R-:W-:-:S12]  /*5c60*/  IMAD.MOV.U32 R76, RZ, RZ, R0 ;  /* 0x000000ffff4c7224 */ /* 0x000fd800078e0000 */
[----:B------:R-:W-:Y:S05]  /*5c70*/  @P0 BRA `(.L_x_129) ;  /* 0xffffffb800000947 */ /* 0x000fea000383ffff */
[----:B------:R-:W-:Y:S05]  /*5c80*/  EXIT ;  /* 0x000000000000794d */ /* 0x000fea0003800000 */
.L_x_8:
[----:B0-----:R-:W-:Y:S01]  /*5c90*/  ULDC.64 UR4, c[0x0][0x650] ;  /* 0x0001940000047ab9 */ /* 0x001fe20000000a00 */
        /* <DEDUP_REMOVED lines=25> */
.L_x_131:
[----:B------:R-:W0:Y:S01]  /*5e30*/  LDC.64 R28, c[0x0][0x640] ;  /* 0x00019000ff1c7b82 */ /* 0x000e220000000a00 */
[-CC-:B------:R-:W-:Y:S01]  /*5e40*/  SHF.R.U64 R22, R12, R6.reuse, R13.reuse ;  /* 0x000000060c167219 */ /* 0x180fe2000000120d */
[----:B------:R-:W-:Y:S01]  /*5e50*/  IMAD.MOV.U32 R30, RZ, RZ, 0x1 ;  /* 0x00000001ff1e7424 */ /* 0x000fe200078e00ff */
[----:B------:R-:W-:Y:S02]  /*5e60*/  SHF.R.U32.HI R6, RZ, R6, R13 ;  /* 0x00000006ff067219 */ /* 0x000fe4000001160d */
        /* <DEDUP_REMOVED lines=8> */
[----:B------:R-:W-:Y:S01]  /*5ef0*/  IMAD.IADD R9, R9, 0x1, R11 ;  /* 0x0000000109097824 */ /* 0x000fe200078e020b */
[----:B0-----:R-:W-:-:S04]  /*5f00*/  ISETP.NE.U32.AND P0, PT, R28, RZ, PT ;  /* 0x000000ff1c00720c */ /* 0x001fc80003f05070 */
[----:B------:R-:W-:Y:S02]  /*5f10*/  ISETP.NE.AND.EX P0, PT, R29, RZ, PT, P0 ;  /* 0x000000ff1d00720c */ /* 0x000fe40003f05300 */
[----:B------:R-:W0:Y:S01]  /*5f20*/  LDC R20, c[0x0][0x600] ;  /* 0x00018000ff147b82 */ /* 0x000e220000000800 */
[-CC-:B-1----:R-:W-:Y:S01]  /*5f30*/  SHF.R.U64 R14, R8, R10.reuse, R9.reuse ;  /* 0x0000000a080e7219 */ /* 0x182fe20000001209 */
[----:B------:R-:W-:Y:S01]  /*5f40*/  IMAD.MOV.U32 R8, RZ, RZ, -0x1 ;  /* 0xffffffffff087424 */ /* 0x000fe200078e00ff */
[----:B------:R-:W-:-:S05]  /*5f50*/  SHF.R.U32.HI R9, RZ, R10, R9 ;  /* 0x0000000aff097219 */ /* 0x000fca0000011609 */
[----:B------:R-:W1:Y:S01]  /*5f60*/  LDC R24, c[0x0][0x648] ;  /* 0x00019200ff187b82 */ /* 0x000e620000000800 */
[-CC-:B--2---:R-:W-:Y:S02]  /*5f70*/  SHF.R.U64 R23, R14, R12.reuse, R9.reuse ;  /* 0x0000000c0e177219 */ /* 0x184fe40000001209 */
[----:B------:R-:W-:-:S05]  /*5f80*/  SHF.R.U32.HI R6, RZ, R12, R9 ;  /* 0x0000000cff067219 */ /* 0x000fca0000011609 */
[----:B------:R-:W2:Y:S01]  /*5f90*/  LDC R26, c[0x0][0x638] ;  /* 0x00018e00ff1a7b82 */ /* 0x000ea20000000800 */
[-C--:B---3--:R-:W-:Y:S02]  /*5fa0*/  SHF.L.U32 R8, R8, R27.reuse, RZ ;  /* 0x0000001b08087219 */ /* 0x088fe400000006ff */
[-CC-:B------:R-:W-:Y:S02]  /*5fb0*/  SHF.R.U64 R25, R23, R27.reuse, R6.reuse ;  /* 0x0000001b17197219 */ /* 0x180fe40000001206 */
[----:B------:R-:W-:Y:S02]  /*5fc0*/  LOP3.LUT R32, RZ, R8, RZ, 0x33, !PT ;  /* 0x00000008ff207212 */ /* 0x000fe400078e33ff */
[----:B------:R-:W-:Y:S01]  /*5fd0*/  SHF.R.U32.HI R9, RZ, R27, R6 ;  /* 0x0000001bff097219 */ /* 0x000fe20000011606 */
[----:B------:R-:W3:Y:S01]  /*5fe0*/  LDC R31, c[0x0][0x610] ;  /* 0x00018400ff1f7b82 */ /* 0x000ee20000000800 */
[----:B------:R-:W-:Y:S01]  /*5ff0*/  IMAD.MOV.U32 R8, RZ, RZ, R25 ;  /* 0x000000ffff087224 */ /* 0x000fe200078e0019 */
[----:B------:R-:W-:Y:S06]  /*6000*/  @!P0 BRA `(.L_x_132) ;  /* 0x0000000000288947 */ /* 0x000fec0003800000 */
        /* <DEDUP_REMOVED lines=10> */
.L_x_132:
[----:B------:R-:W-:Y:S02]  /*60b0*/  ISETP.NE.AND P0, PT, R2, 0x1, PT ;  /* 0x000000010200780c */ /* 0x000fe40003f05270 */
[----:B-1----:R-:W-:Y:S01]  /*60c0*/  SHF.R.U64 R6, R8, R24, R9 ;  /* 0x0000001808067219 */ /* 0x002fe20000001209 */
[----:B0-----:R-:W-:Y:S01]  /*60d0*/  VIADD R9, R20, 0xffffffff ;  /* 0xffffffff14097836 */ /* 0x001fe20000000000 */
[----:B------:R-:W-:Y:S02]  /*60e0*/  SHF.L.U32 R30, R30, R27, RZ ;  /* 0x0000001b1e1e7219 */ /* 0x000fe400000006ff */
[----:B------:R-:W-:Y:S01]  /*60f0*/  LOP3.LUT R5, R23, R32, RZ, 0xc0, !PT ;  /* 0x0000002017057212 */ /* 0x000fe200078ec0ff */
[----:B------:R-:W-:-:S04]  /*6100*/  IMAD.MOV R8, RZ, RZ, -R6 ;  /* 0x000000ffff087224 */ /* 0x000fc800078e0a06 */
[----:B------:R-:W-:Y:S01]  /*6110*/  IMAD R6, R30, R6, R5 ;  /* 0x000000061e067224 */ /* 0x000fe200078e0205 */
[----:B------:R-:W-:Y:S01]  /*6120*/  LOP3.LUT R5, R14, R9, RZ, 0xc0, !PT ;  /* 0x000000090e057212 */ /* 0x000fe200078ec0ff */
[----:B------:R-:W-:Y:S02]  /*6130*/  @P0 IMAD R3, R7, R21, R4 ;  /* 0x0000001507030224 */ /* 0x000fe400078e0204 */
[----:B--2---:R-:W-:Y:S02]  /*6140*/  IMAD R4, R8, R26, R25 ;  /* 0x0000001a08047224 */ /* 0x004fe400078e0219 */
[----:B---3--:R-:W-:Y:S02]  /*6150*/  IMAD R3, R6, R31, R3 ;  /* 0x0000001f06037224 */ /* 0x008fe400078e0203 */
[----:B------:R-:W-:Y:S02]  /*6160*/  IMAD R4, R4, R20, R5 ;  /* 0x0000001404047224 */ /* 0x000fe400078e0205 */
[----:B------:R-:W-:-:S02]  /*6170*/  IMAD.MOV.U32 R8, RZ, RZ, 0x1 ;  /* 0x00000001ff087424 */ /* 0x000fc400078e00ff */
[----:B------:R-:W-:Y:S01]  /*6180*/  IMAD.MOV.U32 R6, RZ, RZ, R22 ;  /* 0x000000ffff067224 */ /* 0x000fe200078e0016 */
[----:B------:R-:W-:Y:S02]  /*6190*/  SEL R20, R4, R3, !P0 ;  /* 0x0000000304147207 */ /* 0x000fe40004000000 */
[----:B------:R-:W-:-:S07]  /*61a0*/  SEL R13, R3, R4, !P0 ;  /* 0x00000004030d7207 */ /* 0x000fce0004000000 */
.L_x_130:
[----:B------:R-:W-:-:S08]  /*61b0*/  NOP ;  /* 0x0000000000007918 */ /* 0x000fd00000000000 */
[----:B------:R-:W0:-:S00]  /*61c0*/  USETMAXREG.DEALLOC.CTAPOOL 0x28 ;  /* 0x00000028000079c8 */ /* 0x000e0000080e0500 */
[----:B0-----:R-:W-:-:S13]  /*61d0*/  ISETP.NE.AND P0, PT, R0, RZ, PT ;  /* 0x000000ff0000720c */ /* 0x001fda0003f05270 */
[----:B------:R-:W-:Y:S05]  /*61e0*/  @P0 EXIT ;  /* 0x000000000000094d */ /* 0x000fea0003800000 */
[----:B------:R-:W-:Y:S01]  /*61f0*/  LOP3.LUT P0, RZ, R8, 0xff, RZ, 0xc0, !PT ;  /* 0x000000ff08ff7812 */ /* 0x000fe2000780c0ff */
[----:B------:R-:W-:Y:S02]  /*6200*/  IMAD.MOV.U32 R0, RZ, RZ, 0x1 ;  /* 0x00000001ff007424 */ /* 0x000fe400078e00ff */
[----:B------:R-:W-:-:S10]  /*6210*/  IMAD.MOV.U32 R3, RZ, RZ, RZ ;  /* 0x000000ffff037224 */ /* 0x000fd400078e00ff */
[----:B------:R-:W-:Y:S05]  /*6220*/  @!P0 BRA `(.L_x_133) ;  /* 0x0000000c003c8947 */ /* 0x000fea0003800000 */
[----:B------:R-:W0:Y:S01]  /*6230*/  LDC R0, c[0x0][0x28c] ;  /* 0x0000a300ff007b82 */ /* 0x000e220000000800 */
[----:B------:R-:W1:Y:S01]  /*6240*/  S2R R9, SR_CgaCtaId ;  /* 0x0000000000097919 */ /* 0x000e620000008800 */
[----:B------:R-:W-:Y:S01]  /*6250*/  ULDC UR5, c[0x0][0x600] ;  /* 0x0001800000057ab9 */ /* 0x000fe20000000800 */
[----:B------:R-:W-:Y:S01]  /*6260*/  ULDC UR4, c[0x0][0xc] ;  /* 0x0000030000047ab9 */ /* 0x000fe20000000800 */
[----:B------:R-:W-:Y:S01]  /*6270*/  UIADD3 UR16, UR5, -0x1, URZ ;  /* 0xffffffff05107890 */ /* 0x000fe2000fffe03f */
[----:B------:R-:W-:Y:S01]  /*6280*/  BSSY B0, `(.L_x_133) ;  /* 0x00000c9000007945 */ /* 0x000fe20003800000 */
[----:B------:R-:W-:Y:S01]  /*6290*/  ULDC UR6, c[0x0][0x658] ;  /* 0x0001960000067ab9 */ /* 0x000fe20000000800 */
[----:B------:R-:W-:Y:S01]  /*62a0*/  ULDC UR5, c[0x0][0x10] ;  /* 0x0000040000057ab9 */ /* 0x000fe20000000800 */
[----:B------:R-:W-:Y:S01]  /*62b0*/  UMOV UR7, 0xffffffff ;  /* 0xffffffff00077882 */ /* 0x000fe20000000000 */
[----:B------:R-:W-:Y:S01]  /*62c0*/  UMOV UR8, 0x1 ;  /* 0x0000000100087882 */ /* 0x000fe20000000000 */
[----:B------:R-:W-:Y:S01]  /*62d0*/  UIMAD.WIDE.U32 UR4, UR4, UR5, URZ ;  /* 0x00000005040472a5 */ /* 0x000fe2000f8e003f */
[----:B------:R-:W-:Y:S01]  /*62e0*/  IMAD.MOV.U32 R11, RZ, RZ, 0x1 ;  /* 0x00000001ff0b7424 */ /* 0x000fe200078e00ff */
[----:B------:R-:W-:Y:S01]  /*62f0*/  USHF.L.U32 UR7, UR7, UR6, URZ ;  /* 0x0000000607077299 */ /* 0x000fe2000800063f */
[----:B------:R-:W-:Y:S01]  /*6300*/  LOP3.LUT R8, R19, 0x2, RZ, 0xfc, !PT ;  /* 0x0000000213087812 */ /* 0x000fe200078efcff */
[----:B------:R-:W-:-:S02]  /*6310*/  USHF.L.U32 UR18, UR8, UR6, URZ ;  /* 0x0000000608127299 */ /* 0x000fc4000800063f */
[----:B------:R-:W-:Y:S01]  /*6320*/  ULOP3.LUT UR17, URZ, UR7, URZ, 0x33, !UPT ;  /* 0x000000073f117292 */ /* 0x000fe2000f8e333f */
[----:B------:R-:W-:Y:S01]  /*6330*/  ULDC UR6, c[0x0][0x14] ;  /* 0x0000050000067ab9 */ /* 0x000fe20000000800 */
[----:B------:R-:W-:Y:S01]  /*6340*/  ULDC.64 UR22, c[0x0][0x198] ;  /* 0x0000660000167ab9 */ /* 0x000fe20000000a00 */
[----:B------:R-:W-:Y:S02]  /*6350*/  UIMAD.WIDE.U32 UR20, UR4, UR6, URZ ;  /* 0x00000006041472a5 */ /* 0x000fe4000f8e003f */
[----:B------:R-:W-:Y:S01]  /*6360*/  UIMAD UR13, UR5, UR6, URZ ;  /* 0x00000006050d72a4 */ /* 0x000fe2000f8e023f */
[----:B0-----:R-:W-:-:S03]  /*6370*/  VIADD R0, R0, 0xf ;  /* 0x0000000f00007836 */ /* 0x001fc60000000000 */
[----:B------:R-:W-:Y:S02]  /*6380*/  UIADD3 UR13, UR21, UR13, URZ ;  /* 0x0000000d150d7290 */ /* 0x000fe4000fffe03f */
[----:B------:R-:W-:-:S04]  /*6390*/  SHF.R.S32.HI R3, RZ, 0x1f, R0 ;  /* 0x0000001fff037819 */ /* 0x000fc80000011400 */
[----:B------:R-:W-:Y:S01]  /*63a0*/  LEA.HI R3, R3, R0, RZ, 0x4 ;  /* 0x0000000003037211 */ /* 0x000fe200078f20ff */
[----:B------:R-:W-:Y:S01]  /*63b0*/  IMAD.MOV.U32 R0, RZ, RZ, 0x1 ;  /* 0x00000001ff007424 */ /* 0x000fe200078e00ff */
[----:B-1----:R-:W-:Y:S02]  /*63c0*/  LOP3.LUT R9, R9, 0x1, RZ, 0xc0, !PT ;  /* 0x0000000109097812 */ /* 0x002fe400078ec0ff */
[----:B------:R-:W-:Y:S01]  /*63d0*/  SHF.R.S32.HI R10, RZ, 0x4, R3 ;  /* 0x00000004ff0a7819 */ /* 0x000fe20000011403 */
[----:B------:R-:W-:-:S04]  /*63e0*/  IMAD.MOV.U32 R3, RZ, RZ, RZ ;  /* 0x000000ffff037224 */ /* 0x000fc800078e00ff */
[----:B------:R-:W-:-:S07]  /*63f0*/  VIADD R12, R10, 0x1 ;  /* 0x000000010a0c7836 */ /* 0x000fce0000000000 */
.L_x_144:
[----:B------:R-:W-:-:S03]  /*6400*/  UMOV UR4, 0xffffffff ;  /* 0xffffffff00047882 */ /* 0x000fc60000000000 */
[----:B------:R-:W-:Y:S05]  /*6410*/  BRA.DIV UR4, `(.L_x_134) ;  /* 0x0000001a04587947 */ /* 0x000fea000b800000 */
[----:B------:R-:W-:-:S13]  /*6420*/  ELECT P6, URZ, PT ;  /* 0x00000000003f782f */ /* 0x000fda00038c0000 */
.L_x_174:
[----:B------:R-:W0:Y:S01]  /*6430*/  LDC R4, c[0x0][0x28c] ;  /* 0x0000a300ff047b82 */ /* 0x000e220000000800 */
[----:B------:R-:W-:Y:S01]  /*6440*/  BSSY B1, `(.L_x_135) ;  /* 0x000003a000017945 */ /* 0x000fe20003800000 */
[----:B0-----:R-:W-:-:S13]  /*6450*/  ISETP.LT.OR P6, PT, R4, 0x1, !P6 ;  /* 0x000000010400780c */ /* 0x001fda00077c1670 */
[----:B------:R-:W-:Y:S05]  /*6460*/  @P6 BRA `(.L_x_136) ;  /* 0x0000000000dc6947 */ /* 0x000fea0003800000 */
[----:B------:R-:W-:Y:S02]  /*6470*/  IMAD R20, R20, 0x2, R9 ;  /* 0x0000000214147824 */ /* 0x000fe400078e0209 */
[----:B------:R-:W-:Y:S02]  /*6480*/  IMAD.SHL.U32 R21, R13, 0x100, RZ ;  /* 0x000001000d157824 */ /* 0x000fe400078e00ff */
[----:B------:R-:W-:Y:S02]  /*6490*/  IMAD.MOV.U32 R22, RZ, RZ, RZ ;  /* 0x000000ffff167224 */ /* 0x000fe400078e00ff */
[----:B------:R-:W-:Y:S02]  /*64a0*/  IMAD.MOV.U32 R4, RZ, RZ, R12 ;  /* 0x000000ffff047224 */ /* 0x000fe400078e000c */
[----:B------:R-:W-:Y:S02]  /*64b0*/  IMAD.MOV.U32 R5, RZ, RZ, R0 ;  /* 0x000000ffff057224 */ /* 0x000fe400078e0000 */
[----:B------:R-:W-:-:S02]  /*64c0*/  IMAD.MOV.U32 R14, RZ, RZ, R3 ;  /* 0x000000ffff0e7224 */ /* 0x000fc400078e0003 */
[----:B------:R-:W-:-:S07]  /*64d0*/  IMAD R15, R20, 0x18, RZ ;  /* 0x00000018140f7824 */ /* 0x000fce00078e02ff */
.L_x_139:
[----:B------:R-:W0:Y:S01]  /*64e0*/  S2R R20, SR_CgaCtaId ;  /* 0x0000000000147919 */ /* 0x000e220000008800 */
[----:B------:R-:W-:Y:S02]  /*64f0*/  MOV R7, 0x400 ;  /* 0x0000040000077802 */ /* 0x000fe40000000f00 */
[----:B------:R-:W-:-:S13]  /*6500*/  LOP3.LUT P1, RZ, R18, 0x7f, RZ, 0xc0, !PT ;  /* 0x0000007f12ff7812 */ /* 0x000fda000782c0ff */
[----:B------:R-:W1:Y:S01]  /*6510*/  @!P1 LDC R13, c[0x0][0x500] ;  /* 0x00014000ff0d9b82 */ /* 0x000e620000000800 */
[----:B0-----:R-:W-:Y:S02]  /*6520*/  LEA R23, R20, R7, 0x18 ;  /* 0x0000000714177211 */ /* 0x001fe400078ec0ff */
[----:B------:R-:W-:-:S03]  /*6530*/  SHF.L.U32 R7, R5, 0x1f, RZ ;  /* 0x0000001f05077819 */ /* 0x000fc600000006ff */
[----:B------:R-:W-:-:S04]  /*6540*/  IMAD R20, R14, 0x8, R23 ;  /* 0x000000080e147824 */ /* 0x000fc800078e0217 */
[----:B------:R-:W0:Y:S02]  /*6550*/  SYNCS.PHASECHK.TRANS64.TRYWAIT P0, [R20+URZ+0xb8], R7 ;  /* 0x0000b807140075a7 */ /* 0x000e24000800017f */
[----:B01----:R-:W-:Y:S05]  /*6560*/  @!P0 BRA `(.L_x_137) ;  /* 0x0000001800248947 */ /* 0x003fea0003800000 */
.L_x_175:
[----:B0-----:R-:W-:Y:S01]  /*6570*/  PRMT R7, R8, 0x9910, RZ ;  /* 0x0000991008077816 */ /* 0x001fe200000000ff */
[----:B------:R0:W-:Y:S03]  /*6580*/  @!P1 SYNCS.ARRIVE.TRANS64 RZ, [R20+URZ], R13 ;  /* 0x0000000d14ff99a7 */ /* 0x0001e6000800003f */
[----:B------:R-:W-:-:S13]  /*6590*/  ISETP.NE.AND P0, PT, R7, 0x2, PT ;  /* 0x000000020700780c */ /* 0x000fda0003f05270 */
[----:B0-----:R-:W-:Y:S05]  /*65a0*/  @P0 BRA `(.L_x_138) ;  /* 0x0000000000040947 */ /* 0x001fea0003800000 */
[----:B------:R-:W-:Y:S01]  /*65b0*/  BPT.TRAP 0x1 ;  /* 0x000000040000795c */ /* 0x000fe20000300000 */
.L_x_138:
[----:B------:R-:W-:Y:S01]  /*65c0*/  IMAD R7, R14, 0x2, R9 ;  /* 0x000000020e077824 */ /* 0x000fe200078e0209 */
[----:B------:R-:W-:Y:S01]  /*65d0*/  R2UR UR9, R20 ;  /* 0x00000000140972ca */ /* 0x000fe200000e0000 */
[--C-:B------:R-:W-:Y:S01]  /*65e0*/  IMAD R13, R14, 0x2000, R23.reuse ;  /* 0x000020000e0d7824 */ /* 0x100fe200078e0217 */
[----:B------:R-:W-:Y:S01]  /*65f0*/  UIADD3 UR4, UP0, UR22, 0xf0, URZ ;  /* 0x000000f016047890 */ /* 0x000fe2000ff1e03f */
[----:B------:R-:W-:Y:S01]  /*6600*/  IMAD R7, R7, 0x180, RZ ;  /* 0x0000018007077824 */ /* 0x000fe200078e02ff */
[----:B------:R-:W-:Y:S01]  /*6610*/  R2UR UR11, R21 ;  /* 0x00000000150b72ca */ /* 0x000fe200000e0000 */
[----:B------:R-:W-:Y:S01]  /*6620*/  VIADD R4, R4, 0xffffffff ;  /* 0xffffffff04047836 */ /* 0x000fe20000000000 */
[----:B------:R-:W-:Y:S01]  /*6630*/  R2UR UR5, R13 ;  /* 0x000000000d0572ca */ /* 0x000fe200000e0000 */
[----:B------:R-:W-:Y:S01]  /*6640*/  IMAD R7, R7, 0x2, R23 ;  /* 0x0000000207077824 */ /* 0x000fe200078e0217 */
[----:B------:R-:W-:Y:S01]  /*6650*/  R2UR UR10, R22 ;  /* 0x00000000160a72ca */ /* 0x000fe200000e0000 */
[----:B------:R-:W-:Y:S01]  /*6660*/  UIADD3 UR24, UP1, UR22, 0x1f0, URZ ;  /* 0x000001f016187890 */ /* 0x000fe2000ff3e03f */
[----:B------:R-:W-:Y:S01]  /*6670*/  R2UR UR12, R6 ;  /* 0x00000000060c72ca */ /* 0x000fe200000e0000 */
[----:B------:R-:W-:Y:S01]  /*6680*/  VIADD R14, R14, 0x1 ;  /* 0x000000010e0e7836 */ /* 0x000fe20000000000 */
[----:B------:R-:W-:Y:S01]  /*6690*/  R2UR UR8, R7 ;  /* 0x00000000070872ca */ /* 0x000fe200000e0000 */
[----:B------:R-:W-:Y:S01]  /*66a0*/  UIADD3.X UR25, URZ, UR23, URZ, UP1, !UPT ;  /* 0x000000173f197290 */ /* 0x000fe20008ffe43f */
[----:B------:R-:W-:Y:S01]  /*66b0*/  R2UR UR19, R15 ;  /* 0x000000000f1372ca */ /* 0x000fe200000e0000 */
[----:B------:R-:W-:Y:S01]  /*66c0*/  UMOV UR6, 0x0 ;  /* 0x0000000000067882 */ /* 0x000fe20000000000 */
[----:B------:R-:W-:Y:S01]  /*66d0*/  ISETP.GT.AND P1, PT, R4, 0x1, PT ;  /* 0x000000010400780c */ /* 0x000fe20003f24270 */
[----:B------:R-:W-:Y:S01]  /*66e0*/  UMOV UR7, 0x10000000 ;  /* 0x1000000000077882 */ /* 0x000fe20000000000 */
[----:B------:R-:W-:Y:S01]  /*66f0*/  ISETP.NE.AND P0, PT, R14, 0x17, PT ;  /* 0x000000170e00780c */ /* 0x000fe20003f05270 */
[----:B------:R-:W-:Y:S01]  /*6700*/  UIADD3 UR14, UR5, 0x280, URZ ;  /* 0x00000280050e7890 */ /* 0x000fe2000fffe03f */
[----:B------:R-:W-:Y:S01]  /*6710*/  VIADD R22, R22, 0x10 ;  /* 0x0000001016167836 */ /* 0x000fe20000000000 */
[----:B------:R-:W-:Y:S01]  /*6720*/  UIADD3.X UR5, URZ, UR23, URZ, UP0, !UPT ;  /* 0x000000173f057290 */ /* 0x000fe200087fe43f */
[----:B------:R-:W-:Y:S01]  /*6730*/  SEL R20, RZ, 0x1, P0 ;  /* 0x00000001ff147807 */ /* 0x000fe20000000000 */
[----:B------:R-:W-:Y:S01]  /*6740*/  UMOV UR26, 0x30000 ;  /* 0x00030000001a7882 */ /* 0x000fe20000000000 */
[----:B------:R-:W-:Y:S01]  /*6750*/  SEL R14, R14, RZ, P0 ;  /* 0x000000ff0e0e7207 */ /* 0x000fe20000000000 */
[----:B------:R-:W-:Y:S01]  /*6760*/  UIADD3 UR15, UR8, 0x2e280, URZ ;  /* 0x0002e280080f7890 */ /* 0x000fe2000fffe03f */
[----:B------:R-:W-:-:S02]  /*6770*/  LOP3.LUT R5, R5, R20, RZ, 0x3c, !PT ;  /* 0x0000001405057212 */ /* 0x000fc400078e3cff */
[----:B------:R-:W-:Y:S02]  /*6780*/  UMOV UR8, UR14 ;  /* 0x0000000e00087c82 */ /* 0x000fe40008000000 */
[----:B------:R0:W-:Y:S02]  /*6790*/  UTMALDG.3D [UR8], [UR4], desc[UR6] ;  /* 0x00000608040075b4 */ /* 0x0001e40008011000 */
[----:B0-----:R-:W-:Y:S01]  /*67a0*/  UMOV UR8, UR15 ;  /* 0x0000000f00087c82 */ /* 0x001fe20008000000 */
[----:B------:R-:W-:Y:S02]  /*67b0*/  UMOV UR11, UR19 ;  /* 0x00000013000b7c82 */ /* 0x000fe40008000000 */
[----:B------:R0:W-:Y:S02]  /*67c0*/  UTMALDG.3D.MULTICAST [UR8], [UR24], UR26, desc[UR6] ;  /* 0x00000608180073b4 */ /* 0x0001e4000801181a */
[----:B0-----:R-:W-:Y:S05]  /*67d0*/  @P1 BRA `(.L_x_139) ;  /* 0xfffffffc00401947 */ /* 0x001fea000383ffff */
.L_x_136:
[----:B------:R-:W-:Y:S05]  /*67e0*/  BSYNC B1 ;  /* 0x0000000000017941 */ /* 0x000fea0003800000 */
.L_x_135:
[----:B------:R-:W-:Y:S01]  /*67f0*/  LOP3.LUT P1, RZ, R11, 0xff, RZ, 0xc0, !PT ;  /* 0x000000ff0bff7812 */ /* 0x000fe2000782c0ff */
[C---:B------:R-:W-:Y:S01]  /*6800*/  IMAD.IADD R6, R10.reuse, 0x1, R3 ;  /* 0x000000010a067824 */ /* 0x040fe200078e0203 */
[----:B------:R-:W-:Y:S01]  /*6810*/  ULDC.64 UR4, c[0x0][0x650] ;  /* 0x0001940000047ab9 */ /* 0x000fe20000000a00 */
[----:B------:R-:W-:Y:S01]  /*6820*/  ISETP.GE.U32.AND P2, PT, R10, 0x17, PT ;  /* 0x000000170a00780c */ /* 0x000fe20003f46070 */
[----:B------:R-:W-:Y:S01]  /*6830*/  BSSY B1, `(.L_x_140) ;  /* 0x000006b000017945 */ /* 0x000fe20003800000 */
[----:B------:R-:W-:Y:S01]  /*6840*/  IMAD.MOV.U32 R13, RZ, RZ, -0x1 ;  /* 0xffffffffff0d7424 */ /* 0x000fe200078e00ff */
[----:B------:R-:W-:Y:S01]  /*6850*/  ISETP.GT.U32.AND P0, PT, R6, 0x16, PT ;  /* 0x000000160600780c */ /* 0x000fe20003f04070 */
[----:B------:R-:W-:Y:S01]  /*6860*/  IMAD.MOV.U32 R20, RZ, RZ, -0x1 ;  /* 0xffffffffff147424 */ /* 0x000fe200078e00ff */
[----:B------:R-:W-:Y:S02]  /*6870*/  PRMT R11, RZ, 0x7610, R11 ;  /* 0x00007610ff0b7816 */ /* 0x000fe4000000000b */
[----:B------:R-:W-:-:S03]  /*6880*/  ISETP.LT.U32.AND P0, PT, R10, 0x17, P0 ;  /* 0x000000170a00780c */ /* 0x000fc60000701070 */
[----:B------:R-:W0:Y:S01]  /*6890*/  @P1 S2R R5, SR_CgaCtaId ;  /* 0x0000000000051919 */ /* 0x000e220000008800 */
[----:B------:R-:W-:-:S04]  /*68a0*/  @P1 MOV R4, 0x400 ;  /* 0x0000040000041802 */ /* 0x000fc80000000f00 */
[----:B0-----:R-:W-:Y:S01]  /*68b0*/  @P1 LEA R3, R5, R4, 0x18 ;  /* 0x0000000405031211 */ /* 0x001fe200078ec0ff */
[----:B------:R-:W-:-:S03]  /*68c0*/  IMAD.WIDE.U32 R4, R6, -0x4de9bd37, RZ ;  /* 0xb21642c906047825 */ /* 0x000fc600078e00ff */
[----:B------:R0:W-:Y:S01]  /*68d0*/  @P1 SYNCS.ARRIVE.TRANS64.A1T0 RZ, [R3+URZ+0x188], RZ ;  /* 0x000188ff03ff19a7 */ /* 0x0001e2000810003f */
[----:B------:R-:W-:Y:S02]  /*68e0*/  IADD3 R16, P1, R16, UR20, RZ ;  /* 0x0000001410107c10 */ /* 0x000fe4000ff3e0ff */
[----:B------:R-:W-:Y:S02]  /*68f0*/  SHF.R.U32.HI R5, RZ, 0x4, R5 ;  /* 0x00000004ff057819 */ /* 0x000fe40000011605 */
[----:B------:R-:W-:Y:S02]  /*6900*/  IADD3.X R17, R17, UR13, RZ, P1, !PT ;  /* 0x0000000d11117c10 */ /* 0x000fe40008ffe4ff */
[----:B------:R-:W-:Y:S02]  /*6910*/  PRMT R4, RZ, 0x7610, R4 ;  /* 0x00007610ff047816 */ /* 0x000fe40000000004 */
[----:B0-----:R-:W-:Y:S02]  /*6920*/  SEL R3, RZ, 0x1, !P0 ;  /* 0x00000001ff037807 */ /* 0x001fe40004000000 */
[----:B------:R-:W-:-:S02]  /*6930*/  ISETP.GE.U32.AND P0, PT, R16, UR4, PT ;  /* 0x0000000410007c0c */ /* 0x000fc4000bf06070 */
[----:B------:R-:W-:Y:S01]  /*6940*/  LOP3.LUT R0, R0, R3, RZ, 0x3c, !PT ;  /* 0x0000000300007212 */ /* 0x000fe200078e3cff */
[----:B------:R-:W-:Y:S01]  /*6950*/  IMAD R3, R5, -0x17, R6 ;  /* 0xffffffe905037824 */ /* 0x000fe200078e0206 */
[----:B------:R-:W-:Y:S01]  /*6960*/  ISETP.GE.U32.AND.EX P0, PT, R17, UR5, PT, P0 ;  /* 0x0000000511007c0c */ /* 0x000fe2000bf06100 */
[----:B------:R-:W-:Y:S01]  /*6970*/  IMAD.MOV.U32 R6, RZ, RZ, -0x1 ;  /* 0xffffffffff067424 */ /* 0x000fe200078e00ff */
[----:B------:R-:W-:-:S11]  /*6980*/  @P2 LOP3.LUT R0, R0, 0x1, R5, 0x78, !PT ;  /* 0x0000000100002812 */ /* 0x000fd600078e7805 */
[----:B------:R-:W-:Y:S05]  /*6990*/  @P0 BRA `(.L_x_141) ;  /* 0x0000000400500947 */ /* 0x000fea0003800000 */
[----:B------:R-:W0:Y:S01]  /*69a0*/  S2R R15, SR_CTAID.X ;  /* 0x00000000000f7919 */ /* 0x000e220000002500 */
[----:B------:R-:W-:Y:S01]  /*69b0*/  ULDC.64 UR4, c[0x0][0x628] ;  /* 0x00018a0000047ab9 */ /* 0x000fe20000000a00 */
[----:B------:R-:W1:Y:S01]  /*69c0*/  LDC R20, c[0x0][0x144] ;  /* 0x00005100ff147b82 */ /* 0x000e620000000800 */
[----:B------:R-:W-:Y:S01]  /*69d0*/  ISETP.NE.U32.AND P0, PT, RZ, UR4, PT ;  /* 0x00000004ff007c0c */ /* 0x000fe2000bf05070 */
[----:B------:R-:W2:Y:S01]  /*69e0*/  S2R R13, SR_CTAID.Y ;  /* 0x00000000000d7919 */ /* 0x000ea20000002600 */
[----:B------:R-:W-:Y:S01]  /*69f0*/  ULDC UR7, c[0x0][0x630] ;  /* 0x00018c0000077ab9 */ /* 0x000fe20000000800 */
[----:B------:R-:W-:Y:S01]  /*6a00*/  ULDC UR8, c[0x0][0x150] ;  /* 0x0000540000087ab9 */ /* 0x000fe20000000800 */
[----:B------:R-:W-:Y:S01]  /*6a10*/  ISETP.NE.AND.EX P0, PT, RZ, UR5, PT, P0 ;  /* 0x00000005ff007c0c */ /* 0x000fe2000bf05300 */
[----:B------:R-:W-:Y:S02]  /*6a20*/  IMAD.MOV.U32 R4, RZ, RZ, R16 ;  /* 0x000000ffff047224 */ /* 0x000fe400078e0010 */
[----:B------:R-:W-:Y:S01]  /*6a30*/  IMAD.MOV.U32 R5, RZ, RZ, R17 ;  /* 0x000000ffff057224 */ /* 0x000fe200078e0011 */
[----:B0-----:R-:W-:-:S09]  /*6a40*/  I2FP.F32.U32 R22, R15 ;  /* 0x0000000f00167245 */ /* 0x001fd20000201000 */
[----:B------:R-:W-:Y:S05]  /*6a50*/  @!P0 BRA `(.L_x_142) ;  /* 0x0000000000288947 */ /* 0x000fea0003800000 */
[----:B------:R-:W-:Y:S02]  /*6a60*/  ULDC UR6, c[0x0][0x634] ;  /* 0x00018d0000067ab9 */ /* 0x000fe40000000800 */
[----:B------:R-:W-:-:S05]  /*6a70*/  IADD3 R5, P0, R16, UR6, RZ ;  /* 0x0000000610057c10 */ /* 0x000fca000ff1e0ff */
[----:B------:R-:W-:-:S04]  /*6a80*/  IMAD.X R21, RZ, RZ, R17, P0 ;  /* 0x000000ffff157224 */ /* 0x000fc800000e0611 */
[----:B------:R-:W-:-:S04]  /*6a90*/  IMAD.WIDE.U32 R6, R21, UR4, RZ ;  /* 0x0000000415067c25 */ /* 0x000fc8000f8e00ff */
[----:B------:R-:W-:-:S04]  /*6aa0*/  IMAD.WIDE.U32 R6, P0, R5, UR5, R6 ;  /* 0x0000000505067c25 */ /* 0x000fc8000f800006 */
[----:B------:R-:W-:-:S04]  /*6ab0*/  IMAD.WIDE.U32 R4, R5, UR4, RZ ;  /* 0x0000000405047c25 */ /* 0x000fc8000f8e00ff */
[----:B------:R-:W-:Y:S01]  /*6ac0*/  IMAD.MOV.U32 R4, RZ, RZ, R7 ;  /* 0x000000ffff047224 */ /* 0x000fe200078e0007 */
[----:B------:R-:W-:Y:S01]  /*6ad0*/  IADD3 RZ, P1, R5, R6, RZ ;  /* 0x0000000605ff7210 */ /* 0x000fe20007f3e0ff */
[----:B------:R-:W-:-:S04]  /*6ae0*/  IMAD.X R5, RZ, RZ, RZ, P0 ;  /* 0x000000ffff057224 */ /* 0x000fc800000e06ff */
[----:B------:R-:W-:-:S08]  /*6af0*/  IMAD.WIDE.U32.X R4, R21, UR5, R4, P1 ;  /* 0x0000000515047c25 */ /* 0x000fd000088e0404 */
.L_x_142:
[----:B------:R-:W-:Y:S01]  /*6b00*/  FMUL R22, R22, UR8 ;  /* 0x0000000816167c20 */ /* 0x000fe20008400000 */
[--C-:B------:R-:W-:Y:S01]  /*6b10*/  SHF.R.U64 R14, R4, UR7, R5.reuse ;  /* 0x00000007040e7c19 */ /* 0x100fe20008001205 */
[----:B------:R-:W-:Y:S01]  /*6b20*/  ULDC.64 UR4, c[0x0][0x620] ;  /* 0x0001880000047ab9 */ /* 0x000fe20000000a00 */
[----:B------:R-:W-:Y:S01]  /*6b30*/  SHF.R.U32.HI R4, RZ, UR7, R5 ;  /* 0x00000007ff047c19 */ /* 0x000fe20008011605 */
[----:B------:R-:W-:Y:S01]  /*6b40*/  ULDC.64 UR6, c[0x0][0x640] ;  /* 0x0001900000067ab9 */ /* 0x000fe20000000a00 */
[----:B------:R-:W-:Y:S01]  /*6b50*/  IADD3 R5, P0, RZ, -R14, RZ ;  /* 0x8000000eff057210 */ /* 0x000fe20007f1e0ff */
[----:B------:R-:W0:Y:S04]  /*6b60*/  F2I.U32.TRUNC.NTZ R22, R22 ;  /* 0x0000001600167305 */ /* 0x000e28000020f000 */
[----:B------:R-:W-:Y:S01]  /*6b70*/  IMAD.X R4, RZ, RZ, ~R4, P0 ;  /* 0x000000ffff047224 */ /* 0x000fe200000e0e04 */
[----:B------:R-:W-:-:S03]  /*6b80*/  ISETP.NE.U32.AND P0, PT, RZ, UR6, PT ;  /* 0x00000006ff007c0c */ /* 0x000fc6000bf05070 */
[----:B------:R-:W-:Y:S01]  /*6b90*/  IMAD R4, R4, UR4, RZ ;  /* 0x0000000404047c24 */ /* 0x000fe2000f8e02ff */
[----:B------:R-:W-:-:S03]  /*6ba0*/  ISETP.NE.AND.EX P0, PT, RZ, UR7, PT, P0 ;  /* 0x00000007ff007c0c */ /* 0x000fc6000bf05300 */
[C---:B------:R-:W-:Y:S01]  /*6bb0*/  IMAD R7, R5.reuse, UR5, R4 ;  /* 0x0000000505077c24 */ /* 0x040fe2000f8e0204 */
[----:B------:R-:W-:Y:S01]  /*6bc0*/  ULDC UR5, c[0x0][0x154] ;  /* 0x0000550000057ab9 */ /* 0x000fe20000000800 */
[----:B------:R-:W-:Y:S01]  /*6bd0*/  IMAD.WIDE.U32 R4, R5, UR4, R16 ;  /* 0x0000000405047c25 */ /* 0x000fe2000f8e0010 */
[----:B------:R-:W-:-:S03]  /*6be0*/  ULDC UR4, c[0x0][0x618] ;  /* 0x0001860000047ab9 */ /* 0x000fc60000000800 */
[----:B0-----:R-:W-:Y:S02]  /*6bf0*/  IMAD.MOV R6, RZ, RZ, -R22 ;  /* 0x000000ffff067224 */ /* 0x001fe400078e0a16 */
[----:B------:R-:W-:Y:S02]  /*6c00*/  IMAD.IADD R5, R5, 0x1, R7 ;  /* 0x0000000105057824 */ /* 0x000fe400078e0207 */
[----:B-1----:R-:W-:Y:S01]  /*6c10*/  IMAD R15, R20, R6, R15 ;  /* 0x00000006140f7224 */ /* 0x002fe200078e020f */
[----:B--2---:R-:W-:Y:S01]  /*6c20*/  I2FP.F32.U32 R6, R13 ;  /* 0x0000000d00067245 */ /* 0x004fe20000201000 */
[----:B------:R-:W0:Y:S01]  /*6c30*/  LDC R20, c[0x0][0x148] ;  /* 0x00005200ff147b82 */ /* 0x000e220000000800 */
[--C-:B------:R-:W-:Y:S02]  /*6c40*/  SHF.R.U64 R21, R4, UR4, R5.reuse ;  /* 0x0000000404157c19 */ /* 0x100fe40008001205 */
[----:B------:R-:W-:Y:S01]  /*6c50*/  SHF.R.U32.HI R4, RZ, UR4, R5 ;  /* 0x00000004ff047c19 */ /* 0x000fe20008011605 */
[----:B------:R-:W-:Y:S01]  /*6c60*/  FMUL R6, R6, UR5 ;  /* 0x0000000506067c20 */ /* 0x000fe20008400000 */
[----:B------:R-:W-:-:S02]  /*6c70*/  ULDC UR4, c[0x0][0x608] ;  /* 0x0001820000047ab9 */ /* 0x000fc40000000800 */
[--C-:B------:R-:W-:Y:S01]  /*6c80*/  SHF.R.U64 R23, R21, UR4, R4.reuse ;  /* 0x0000000415177c19 */ /* 0x100fe20008001204 */
[----:B------:R1:W2:Y:S01]  /*6c90*/  F2I.U32.TRUNC.NTZ R24, R6 ;  /* 0x0000000600187305 */ /* 0x0002a2000020f000 */
[----:B------:R-:W-:Y:S01]  /*6ca0*/  SHF.R.U32.HI R4, RZ, UR4, R4 ;  /* 0x00000004ff047c19 */ /* 0x000fe20008011604 */
[----:B------:R-:W-:-:S03]  /*6cb0*/  ULDC UR4, c[0x0][0x658] ;  /* 0x0001960000047ab9 */ /* 0x000fc60000000800 */
[--C-:B------:R-:W-:Y:S02]  /*6cc0*/  SHF.R.U64 R22, R23, UR4, R4.reuse ;  /* 0x0000000417167c19 */ /* 0x100fe40008001204 */
[----:B------:R-:W-:-:S03]  /*6cd0*/  SHF.R.U32.HI R25, RZ, UR4, R4 ;  /* 0x00000004ff197c19 */ /* 0x000fc60008011604 */
[----:B------:R-:W-:Y:S02]  /*6ce0*/  IMAD.MOV.U32 R4, RZ, RZ, R22 ;  /* 0x000000ffff047224 */ /* 0x000fe400078e0016 */
[----:B------:R-:W-:Y:S01]  /*6cf0*/  IMAD.MOV.U32 R5, RZ, RZ, R25 ;  /* 0x000000ffff057224 */ /* 0x000fe200078e0019 */
[----:B-1----:R-:W-:Y:S06]  /*6d00*/  @!P0 BRA `(.L_x_143) ;  /* 0x0000000000288947 */ /* 0x002fec0003800000 */
        /* <DEDUP_REMOVED lines=10> */
.L_x_143:
[----:B------:R-:W-:Y:S01]  /*6db0*/  ISETP.NE.AND P0, PT, R2, 0x1, PT ;  /* 0x000000010200780c */ /* 0x000fe20003f05270 */
[----:B------:R-:W-:Y:S01]  /*6dc0*/  ULDC UR4, c[0x0][0x648] ;  /* 0x0001920000047ab9 */ /* 0x000fe20000000800 */
[----:B------:R-:W-:Y:S01]  /*6dd0*/  LOP3.LUT R23, R23, UR17, RZ, 0xc0, !PT ;  /* 0x0000001117177c12 */ /* 0x000fe2000f8ec0ff */
[----:B--2---:R-:W-:Y:S01]  /*6de0*/  IMAD.MOV R24, RZ, RZ, -R24 ;  /* 0x000000ffff187224 */ /* 0x004fe200078e0a18 */
[----:B------:R-:W-:Y:S01]  /*6df0*/  SHF.R.U64 R4, R4, UR4, R5 ;  /* 0x0000000404047c19 */ /* 0x000fe20008001205 */
[----:B------:R-:W-:Y:S01]  /*6e00*/  ULDC UR4, c[0x0][0x638] ;  /* 0x00018e0000047ab9 */ /* 0x000fe20000000800 */
[----:B------:R-:W-:Y:S01]  /*6e10*/  LOP3.LUT R21, R21, UR16, RZ, 0xc0, !PT ;  /* 0x0000001015157c12 */ /* 0x000fe2000f8ec0ff */
[----:B------:R-:W-:Y:S01]  /*6e20*/  ULDC UR5, c[0x0][0x610] ;  /* 0x0001840000057ab9 */ /* 0x000fe20000000800 */
[----:B------:R-:W-:Y:S02]  /*6e30*/  IMAD.MOV.U32 R6, RZ, RZ, R14 ;  /* 0x000000ffff067224 */ /* 0x000fe400078e000e */
[----:B------:R-:W-:-:S02]  /*6e40*/  IMAD.MOV R5, RZ, RZ, -R4 ;  /* 0x000000ffff057224 */ /* 0x000fc400078e0a04 */
[----:B------:R-:W-:Y:S02]  /*6e50*/  IMAD R4, R4, UR18, R23 ;  /* 0x0000001204047c24 */ /* 0x000fe4000f8e0217 */
[----:B0-----:R-:W-:Y:S02]  /*6e60*/  @P0 IMAD R15, R20, R24, R13 ;  /* 0x00000018140f0224 */ /* 0x001fe400078e020d */
[----:B------:R-:W-:Y:S01]  /*6e70*/  IMAD R22, R5, UR4, R22 ;  /* 0x0000000405167c24 */ /* 0x000fe2000f8e0216 */
[----:B------:R-:W-:Y:S01]  /*6e80*/  ULDC UR4, c[0x0][0x600] ;  /* 0x0001800000047ab9 */ /* 0x000fe20000000800 */
[----:B------:R-:W-:Y:S02]  /*6e90*/  IMAD R15, R4, UR5, R15 ;  /* 0x00000005040f7c24 */ /* 0x000fe4000f8e020f */
[----:B------:R-:W-:Y:S02]  /*6ea0*/  IMAD R22, R22, UR4, R21 ;  /* 0x0000000416167c24 */ /* 0x000fe4000f8e0215 */
[----:B------:R-:W-:-:S03]  /*6eb0*/  IMAD.MOV.U32 R4, RZ, RZ, 0x1 ;  /* 0x00000001ff047424 */ /* 0x000fc600078e00ff */
[----:B------:R-:W-:Y:S02]  /*6ec0*/  SEL R20, R22, R15, !P0 ;  /* 0x0000000f16147207 */ /* 0x000fe40004000000 */
[----:B------:R-:W-:-:S07]  /*6ed0*/  SEL R13, R15, R22, !P0 ;  /* 0x000000160f0d7207 */ /* 0x000fce0004000000 */
.L_x_141:
[----:B------:R-:W-:Y:S05]  /*6ee0*/  BSYNC B1 ;  /* 0x0000000000017941 */ /* 0x000fea0003800000 */
.L_x_140:
[----:B------:R-:W-:-:S13]  /*6ef0*/  LOP3.LUT P0, RZ, R4, 0xff, RZ, 0xc0, !PT ;  /* 0x000000ff04ff7812 */ /* 0x000fda000780c0ff */
[----:B------:R-:W-:Y:S05]  /*6f00*/  @P0 BRA `(.L_x_144) ;  /* 0xfffffff4003c0947 */ /* 0x000fea000383ffff */
[----:B------:R-:W-:Y:S05]  /*6f10*/  BSYNC B0 ;  /* 0x0000000000007941 */ /* 0x000fea0003800000 */
.L_x_133:
[----:B------:R-:W-:-:S03]  /*6f20*/  UMOV UR4, 0xffffffff ;  /* 0xffffffff00047882 */ /* 0x000fc60000000000 */
[----:B------:R-:W-:Y:S05]  /*6f30*/  BRA.DIV UR4, `(.L_x_145) ;  /* 0x0000000e04c47947 */ /* 0x000fea000b800000 */
[----:B------:R-:W-:-:S13]  /*6f40*/  ELECT P6, URZ, PT ;  /* 0x00000000003f782f */ /* 0x000fda00038c0000 */
.L_x_178:
[----:B------:R-:W-:Y:S04]  /*6f50*/  BSSY B0, `(.L_x_146) ;  /* 0x00000d6000007945 */ /* 0x000fe80003800000 */
[----:B------:R-:W-:Y:S05]  /*6f60*/  @!P6 BRA `(.L_x_147) ;  /* 0x0000000c0050e947 */ /* 0x000fea0003800000 */
[----:B------:R-:W-:-:S04]  /*6f70*/  LOP3.LUT R19, R19, 0x2, RZ, 0xfc, !PT ;  /* 0x0000000213137812 */ /* 0x000fc800078efcff */
[----:B------:R-:W-:-:S13]  /*6f80*/  ISETP.NE.AND P0, PT, R19, 0x3, PT ;  /* 0x000000031300780c */ /* 0x000fda0003f05270 */
[----:B------:R-:W-:Y:S05]  /*6f90*/  @!P0 BRA `(.L_x_148) ;  /* 0x0000000000048947 */ /* 0x000fea0003800000 */
[----:B------:R-:W-:Y:S01]  /*6fa0*/  BPT.TRAP 0x1 ;  /* 0x000000040000795c */ /* 0x000fe20000300000 */
.L_x_148:
[----:B------:R-:W0:Y:S01]  /*6fb0*/  S2R R5, SR_CgaCtaId ;  /* 0x0000000000057919 */ /* 0x000e220000008800 */
[----:B------:R-:W-:Y:S02]  /*6fc0*/  MOV R2, 0x400 ;  /* 0x0000040000027802 */ /* 0x000fe40000000f00 */
[----:B------:R-:W-:Y:S02]  /*6fd0*/  SHF.L.U32 R4, R0, 0x1f, RZ ;  /* 0x0000001f00047819 */ /* 0x000fe400000006ff */
[----:B0-----:R-:W-:-:S05]  /*6fe0*/  LEA R2, R5, R2, 0x18 ;  /* 0x0000000205027211 */ /* 0x001fca00078ec0ff */
[----:B------:R-:W-:-:S04]  /*6ff0*/  VIADD R2, R2, 0xb8 ;  /* 0x000000b802027836 */ /* 0x000fc80000000000 */
[C---:B------:R-:W-:Y:S02]  /*7000*/  IMAD R7, R3.reuse, 0x8, R2 ;  /* 0x0000000803077824 */ /* 0x040fe400078e0202 */
[----:B------:R-:W-:Y:S02]  /*7010*/  VIADD R3, R3, 0x1 ;  /* 0x0000000103037836 */ /* 0x000fe40000000000 */
[----:B------:R-:W0:Y:S03]  /*7020*/  SYNCS.PHASECHK.TRANS64.TRYWAIT P0, [R7+URZ], R4 ;  /* 0x00000004070075a7 */ /* 0x000e26000800017f */
[----:B------:R-:W-:-:S04]  /*7030*/  ISETP.NE.AND P1, PT, R3, 0x17, PT ;  /* 0x000000170300780c */ /* 0x000fc80003f25270 */
[----:B------:R-:W-:Y:S02]  /*7040*/  SEL R5, RZ, 0x1, P1 ;  /* 0x00000001ff057807 */ /* 0x000fe40000800000 */
[----:B------:R-:W-:Y:S02]  /*7050*/  SEL R3, R3, RZ, P1 ;  /* 0x000000ff03037207 */ /* 0x000fe40000800000 */
[----:B------:R-:W-:-:S03]  /*7060*/  LOP3.LUT R6, R0, R5, RZ, 0x3c, !PT ;  /* 0x0000000500067212 */ /* 0x000fc600078e3cff */
[----:B------:R-:W-:Y:S01]  /*7070*/  IMAD R8, R3, 0x8, R2 ;  /* 0x0000000803087824 */ /* 0x000fe200078e0202 */
[----:B------:R-:W-:Y:S01]  /*7080*/  SHF.L.U32 R5, R6, 0x1f, RZ ;  /* 0x0000001f06057819 */ /* 0x000fe200000006ff */
[----:B0-----:R-:W-:Y:S06]  /*7090*/  @!P0 BRA `(.L_x_149) ;  /* 0x0000000c008c8947 */ /* 0x001fec0003800000 */
.L_x_179:
[----:B------:R-:W1:Y:S01]  /*70a0*/  SYNCS.PHASECHK.TRANS64.TRYWAIT P0, [R8+URZ], R5 ;  /* 0x00000005080075a7 */ /* 0x000e62000800017f */
[----:B------:R-:W-:-:S05]  /*70b0*/  VIADD R0, R3, 0x1 ;  /* 0x0000000103007836 */ /* 0x000fca0000000000 */
[----:B------:R-:W-:-:S04]  /*70c0*/  ISETP.NE.AND P1, PT, R0, 0x17, PT ;  /* 0x000000170000780c */ /* 0x000fc80003f25270 */
[----:B------:R-:W-:Y:S02]  /*70d0*/  SEL R3, RZ, 0x1, P1 ;  /* 0x00000001ff037807 */ /* 0x000fe40000800000 */
[----:B0-----:R-:W-:Y:S02]  /*70e0*/  SEL R7, R0, RZ, P1 ;  /* 0x000000ff00077207 */ /* 0x001fe40000800000 */
[----:B------:R-:W-:-:S03]  /*70f0*/  LOP3.LUT R6, R6, R3, RZ, 0x3c, !PT ;  /* 0x0000000306067212 */ /* 0x000fc600078e3cff */
[----:B------:R-:W-:Y:S01]  /*7100*/  IMAD R9, R7, 0x8, R2 ;  /* 0x0000000807097824 */ /* 0x000fe200078e0202 */
[----:B------:R-:W-:Y:S01]  /*7110*/  SHF.L.U32 R4, R6, 0x1f, RZ ;  /* 0x0000001f06047819 */ /* 0x000fe200000006ff */
[----:B-1----:R-:W-:Y:S06]  /*7120*/  @!P0 BRA `(.L_x_150) ;  /* 0x0000000c007c8947 */ /* 0x002fec0003800000 */
.L_x_180:
[----:B------:R-:W1:Y:S01]  /*7130*/  SYNCS.PHASECHK.TRANS64.TRYWAIT P0, [R9+URZ], R4 ;  /* 0x00000004090075a7 */ /* 0x000e62000800017f */
[----:B------:R-:W-:-:S05]  /*7140*/  VIADD R0, R7, 0x1 ;  /* 0x0000000107007836 */ /* 0x000fca0000000000 */
[----:B------:R-:W-:-:S04]  /*7150*/  ISETP.NE.AND P1, PT, R0, 0x17, PT ;  /* 0x000000170000780c */ /* 0x000fc80003f25270 */
[----:B------:R-:W-:Y:S02]  /*7160*/  SEL R3, RZ, 0x1, P1 ;  /* 0x00000001ff037807 */ /* 0x000fe40000800000 */
[----:B------:R-:W-:Y:S02]  /*7170*/  SEL R7, R0, RZ, P1 ;  /* 0x000000ff00077207 */ /* 0x000fe40000800000 */
[----:B------:R-:W-:-:S03]  /*7180*/  LOP3.LUT R6, R6, R3, RZ, 0x3c, !PT ;  /* 0x0000000306067212 */ /* 0x000fc600078e3cff */
[----:B0-----:R-:W-:Y:S01]  /*7190*/  IMAD R8, R7, 0x8, R2 ;  /* 0x0000000807087824 */ /* 0x001fe200078e0202 */
[----:B------:R-:W-:Y:S01]  /*71a0*/  SHF.L.U32 R5, R6, 0x1f, RZ ;  /* 0x0000001f06057819 */ /* 0x000fe200000006ff */
[----:B-1----:R-:W-:Y:S06]  /*71b0*/  @!P0 BRA `(.L_x_151) ;  /* 0x0000000c006c8947 */ /* 0x002fec0003800000 */
.L_x_181:
        /* <DEDUP_REMOVED lines=9> */
.L_x_182:
        /* <DEDUP_REMOVED lines=9> */
.L_x_183:
        /* <DEDUP_REMOVED lines=9> */
.L_x_184:
        /* <DEDUP_REMOVED lines=9> */
.L_x_185:
        /* <DEDUP_REMOVED lines=9> */
.L_x_186:
        /* <DEDUP_REMOVED lines=9> */
.L_x_187:
        /* <DEDUP_REMOVED lines=9> */
.L_x_188:
        /* <DEDUP_REMOVED lines=9> */
.L_x_189:
        /* <DEDUP_REMOVED lines=9> */
.L_x_190:
        /* <DEDUP_REMOVED lines=9> */
.L_x_191:
        /* <DEDUP_REMOVED lines=9> */
.L_x_192:
        /* <DEDUP_REMOVED lines=9> */
.L_x_193:
        /* <DEDUP_REMOVED lines=9> */
.L_x_194:
        /* <DEDUP_REMOVED lines=9> */
.L_x_195:
        /* <DEDUP_REMOVED lines=9> */
.L_x_196:
        /* <DEDUP_REMOVED lines=9> */
.L_x_197:
        /* <DEDUP_REMOVED lines=9> */
.L_x_198:
[----:B------:R-:W1:Y:S01]  /*7b50*/  SYNCS.PHASECHK.TRANS64.TRYWAIT P0, [R9+URZ], R4 ;  /* 0x00000004090075a7 */ /* 0x000e62000800017f */
[----:B------:R-:W-:-:S05]  /*7b60*/  VIADD R0, R7, 0x1 ;  /* 0x0000000107007836 */ /* 0x000fca0000000000 */
[----:B------:R-:W-:-:S04]  /*7b70*/  ISETP.NE.AND P1, PT, R0, 0x17, PT ;  /* 0x000000170000780c */ /* 0x000fc80003f25270 */
[----:B------:R-:W-:Y:S02]  /*7b80*/  SEL R3, RZ, 0x1, P1 ;  /* 0x00000001ff037807 */ /* 0x000fe40000800000 */
[----:B------:R-:W-:Y:S02]  /*7b90*/  SEL R7, R0, RZ, P1 ;  /* 0x000000ff00077207 */ /* 0x000fe40000800000 */
[----:B------:R-:W-:-:S03]  /*7ba0*/  LOP3.LUT R11, R6, R3, RZ, 0x3c, !PT ;  /* 0x00000003060b7212 */ /* 0x000fc600078e3cff */
[----:B------:R-:W-:Y:S01]  /*7bb0*/  IMAD R6, R7, 0x8, R2 ;  /* 0x0000000807067824 */ /* 0x000fe200078e0202 */
[----:B0-----:R-:W-:Y:S01]  /*7bc0*/  SHF.L.U32 R5, R11, 0x1f, RZ ;  /* 0x0000001f0b057819 */ /* 0x001fe200000006ff */
[----:B-1----:R-:W-:Y:S06]  /*7bd0*/  @!P0 BRA `(.L_x_169) ;  /* 0x00000008004c8947 */ /* 0x002fec0003800000 */
.L_x_199:
[----:B------:R-:W1:Y:S01]  /*7be0*/  SYNCS.PHASECHK.TRANS64.TRYWAIT P0, [R6+URZ], R5 ;  /* 0x00000005060075a7 */ /* 0x000e62000800017f */
[----:B------:R-:W-:-:S05]  /*7bf0*/  VIADD R0, R7, 0x1 ;  /* 0x0000000107007836 */ /* 0x000fca0000000000 */
[----:B------:R-:W-:-:S04]  /*7c00*/  ISETP.NE.AND P1, PT, R0, 0x17, PT ;  /* 0x000000170000780c */ /* 0x000fc80003f25270 */
[----:B0-----:R-:W-:Y:S02]  /*7c10*/  SEL R4, RZ, 0x1, P1 ;  /* 0x00000001ff047807 */ /* 0x001fe40000800000 */
[----:B------:R-:W-:Y:S02]  /*7c20*/  SEL R3, R0, RZ, P1 ;  /* 0x000000ff00037207 */ /* 0x000fe40000800000 */
[----:B------:R-:W-:Y:S01]  /*7c30*/  LOP3.LUT R0, R11, R4, RZ, 0x3c, !PT ;  /* 0x000000040b007212 */ /* 0x000fe200078e3cff */
[----:B-1----:R-:W-:Y:S06]  /*7c40*/  @!P0 BRA `(.L_x_170) ;  /* 0x0000000800448947 */ /* 0x002fec0003800000 */
.L_x_200:
[----:B------:R-:W-:Y:S01]  /*7c50*/  IMAD R3, R3, 0x8, R2 ;  /* 0x0000000803037824 */ /* 0x000fe200078e0202 */
[----:B------:R-:W-:-:S07]  /*7c60*/  SHF.L.U32 R0, R0, 0x1f, RZ ;  /* 0x0000001f00007819 */ /* 0x000fce00000006ff */
.L_x_171:
[----:B-1----:R1:W2:Y:S02]  /*7c70*/  SYNCS.PHASECHK.TRANS64.TRYWAIT P0, [R3+URZ], R0 ;  /* 0x00000000030075a7 */ /* 0x0022a4000800017f */
[----:B--2---:R-:W-:Y:S05]  /*7c80*/  @!P0 NANOSLEEP.SYNCS 0x989680 ;  /* 0x009896800000895d */ /* 0x004fea0003900000 */
[----:B------:R-:W2:Y:S02]  /*7c90*/  @!P0 SYNCS.PHASECHK.TRANS64 P0, [R3+URZ], R0 ;  /* 0x00000000030085a7 */ /* 0x000ea4000800007f */
[----:B--2---:R-:W-:Y:S05]  /*7ca0*/  @!P0 BRA `(.L_x_171) ;  /* 0xfffffffc00f08947 */ /* 0x004fea000383ffff */
.L_x_147:
[----:B------:R-:W-:Y:S05]  /*7cb0*/  BSYNC B0 ;  /* 0x0000000000007941 */ /* 0x000fea0003800000 */
.L_x_146:
[----:B------:R-:W-:Y:S05]  /*7cc0*/  EXIT ;  /* 0x000000000000794d */ /* 0x000fea0003800000 */
.L_x_22:
[----:B---3--:R3:W4:Y:S02]  /*7cd0*/  SYNCS.PHASECHK.TRANS64.TRYWAIT P1, [R3+URZ], R0 ;  /* 0x00000000030075a7 */ /* 0x008724000802017f */
[----:B----4-:R-:W-:Y:S05]  /*7ce0*/  @!P1 NANOSLEEP.SYNCS 0x989680 ;  /* 0x009896800000995d */ /* 0x010fea0003900000 */
[----:B------:R-:W4:Y:S02]  /*7cf0*/  @!P1 SYNCS.PHASECHK.TRANS64 P1, [R3+URZ], R0 ;  /* 0x00000000030095a7 */ /* 0x000f24000802007f */
[----:B----4-:R-:W-:Y:S05]  /*7d00*/  @!P1 BRA `(.L_x_22) ;  /* 0xfffffffc00f09947 */ /* 0x010fea000383ffff */
[----:B------:R-:W-:Y:S05]  /*7d10*/  BRA `(.L_x_21) ;  /* 0xffffff9800907947 */ /* 0x000fea000383ffff */
.L_x_27:
[----:B-1----:R-:W-:-:S04]  /*7d20*/  IMAD.U32 R6, RZ, RZ, UR7 ;  /* 0x00000007ff067e24 */ /* 0x002fc8000f8e00ff */
[----:B------:R1:W2:Y:S03]  /*7d30*/  SYNCS.PHASECHK.TRANS64.TRYWAIT P1, [R6+URZ], R5 ;  /* 0x00000005060075a7 */ /* 0x0002a6000802017f */
[----:B--2---:R-:W-:Y:S05]  /*7d40*/  @!P1 NANOSLEEP.SYNCS 0x989680 ;  /* 0x009896800000995d */ /* 0x004fea0003900000 */
[----:B------:R-:W2:Y:S02]  /*7d50*/  @!P1 SYNCS.PHASECHK.TRANS64 P1, [R6+URZ], R5 ;  /* 0x00000005060095a7 */ /* 0x000ea4000802007f */
[----:B--2---:R-:W-:Y:S05]  /*7d60*/  @!P1 BRA `(.L_x_27) ;  /* 0xfffffffc00ec9947 */ /* 0x004fea000383ffff */
[----:B------:R-:W-:Y:S05]  /*7d70*/  BRA `(.L_x_26) ;  /* 0xffffff9c00847947 */ /* 0x000fea000383ffff */
.L_x_134:
[----:B------:R-:W-:Y:S01]  /*7d80*/  BSSY B1, `(.L_x_172) ;  /* 0x0000006000017945 */ /* 0x000fe20003800000 */
[----:B------:R-:W-:-:S07]  /*7d90*/  IMAD.MOV.U32 R15, RZ, RZ, -0x1 ;  /* 0xffffffffff0f7424 */ /* 0x000fce00078e00ff */
[----:B------:R-:W-:Y:S05]  /*7da0*/  WARPSYNC.COLLECTIVE R15, `(.L_x_173) ;  /* 0x000000000f0c7348 */ /* 0x000fea0003c00000 */
[----:B------:R-:W-:Y:S02]  /*7db0*/  ELECT P6, UR62, PT ;  /* 0x00000000003e782f */ /* 0x000fe400038c0000 */
[----:B------:R-:W-:Y:S01]  /*7dc0*/  MOV R14, UR62 ;  /* 0x0000003e000e7c02 */ /* 0x000fe20008000f00 */
[----:B------:R-:W-:Y:S10]  /*7dd0*/  ENDCOLLECTIVE ;  /* 0x000000000000791b */ /* 0x000ff40003800000 */
.L_x_173:
[----:B------:R-:W-:Y:S05]  /*7de0*/  BSYNC B1 ;  /* 0x0000000000017941 */ /* 0x000fea0003800000 */
.L_x_172:
[----:B------:R-:W-:Y:S05]  /*7df0*/  BRA `(.L_x_174) ;  /* 0xffffffe4008c7947 */ /* 0x000fea000383ffff */
.L_x_137:
[----:B0-----:R0:W1:Y:S02]  /*7e00*/  SYNCS.PHASECHK.TRANS64.TRYWAIT P0, [R20+URZ+0xb8], R7 ;  /* 0x0000b807140075a7 */ /* 0x001064000800017f */
[----:B-1----:R-:W-:Y:S05]  /*7e10*/  @!P0 NANOSLEEP.SYNCS 0x989680 ;  /* 0x009896800000895d */ /* 0x002fea0003900000 */
[----:B------:R-:W1:Y:S02]  /*7e20*/  @!P0 SYNCS.PHASECHK.TRANS64 P0, [R20+URZ+0xb8], R7 ;  /* 0x0000b807140085a7 */ /* 0x000e64000800007f */
[----:B-1----:R-:W-:Y:S05]  /*7e30*/  @!P0 BRA `(.L_x_137) ;  /* 0xfffffffc00f08947 */ /* 0x002fea000383ffff */
[----:B------:R-:W-:Y:S05]  /*7e40*/  BRA `(.L_x_175) ;  /* 0xffffffe400c87947 */ /* 0x000fea000383ffff */
.L_x_145:
[----:B------:R-:W-:Y:S01]  /*7e50*/  BSSY B0, `(.L_x_176) ;  /* 0x0000006000007945 */ /* 0x000fe20003800000 */
[----:B------:R-:W-:-:S07]  /*7e60*/  IMAD.MOV.U32 R15, RZ, RZ, -0x1 ;  /* 0xffffffffff0f7424 */ /* 0x000fce00078e00ff */
[----:B------:R-:W-:Y:S05]  /*7e70*/  WARPSYNC.COLLECTIVE R15, `(.L_x_177) ;  /* 0x000000000f0c7348 */ /* 0x000fea0003c00000 */
[----:B------:R-:W-:Y:S02]  /*7e80*/  ELECT P6, UR62, PT ;  /* 0x00000000003e782f */ /* 0x000fe400038c0000 */
[----:B------:R-:W-:Y:S01]  /*7e90*/  MOV R14, UR62 ;  /* 0x0000003e000e7c02 */ /* 0x000fe20008000f00 */
[----:B------:R-:W-:Y:S10]  /*7ea0*/  ENDCOLLECTIVE ;  /* 0x000000000000791b */ /* 0x000ff40003800000 */
.L_x_177:
[----:B------:R-:W-:Y:S05]  /*7eb0*/  BSYNC B0 ;  /* 0x0000000000007941 */ /* 0x000fea0003800000 */
.L_x_176:
[----:B------:R-:W-:Y:S05]  /*7ec0*/  BRA `(.L_x_178) ;  /* 0xfffffff000207947 */ /* 0x000fea000383ffff */
.L_x_149:
[----:B0-----:R0:W1:Y:S02]  /*7ed0*/  SYNCS.PHASECHK.TRANS64.TRYWAIT P0, [R7+URZ], R4 ;  /* 0x00000004070075a7 */ /* 0x001064000800017f */
[----:B-1----:R-:W-:Y:S05]  /*7ee0*/  @!P0 NANOSLEEP.SYNCS 0x989680 ;  /* 0x009896800000895d */ /* 0x002fea0003900000 */
[----:B------:R-:W1:Y:S02]  /*7ef0*/  @!P0 SYNCS.PHASECHK.TRANS64 P0, [R7+URZ], R4 ;  /* 0x00000004070085a7 */ /* 0x000e64000800007f */
[----:B-1----:R-:W-:Y:S05]  /*7f00*/  @!P0 BRA `(.L_x_149) ;  /* 0xfffffffc00f08947 */ /* 0x002fea000383ffff */
[----:B------:R-:W-:Y:S05]  /*7f10*/  BRA `(.L_x_179) ;  /* 0xfffffff000607947 */ /* 0x000fea000383ffff */
.L_x_150:
[----:B0-----:R0:W1:Y:S02]  /*7f20*/  SYNCS.PHASECHK.TRANS64.TRYWAIT P0, [R8+URZ], R5 ;  /* 0x00000005080075a7 */ /* 0x001064000800017f */
[----:B-1----:R-:W-:Y:S05]  /*7f30*/  @!P0 NANOSLEEP.SYNCS 0x989680 ;  /* 0x009896800000895d */ /* 0x002fea0003900000 */
[----:B------:R-:W1:Y:S02]  /*7f40*/  @!P0 SYNCS.PHASECHK.TRANS64 P0, [R8+URZ], R5 ;  /* 0x00000005080085a7 */ /* 0x000e64000800007f */
[----:B-1----:R-:W-:Y:S05]  /*7f50*/  @!P0 BRA `(.L_x_150) ;  /* 0xfffffffc00f08947 */ /* 0x002fea000383ffff */
[----:B------:R-:W-:Y:S05]  /*7f60*/  BRA `(.L_x_180) ;  /* 0xfffffff000707947 */ /* 0x000fea000383ffff */
.L_x_151:
[----:B0-----:R0:W1:Y:S02]  /*7f70*/  SYNCS.PHASECHK.TRANS64.TRYWAIT P0, [R9+URZ], R4 ;  /* 0x00000004090075a7 */ /* 0x001064000800017f */
[----:B-1----:R-:W-:Y:S05]  /*7f80*/  @!P0 NANOSLEEP.SYNCS 0x989680 ;  /* 0x009896800000895d */ /* 0x002fea0003900000 */
[----:B------:R-:W1:Y:S02]  /*7f90*/  @!P0 SYNCS.PHASECHK.TRANS64 P0, [R9+URZ], R4 ;  /* 0x00000004090085a7 */ /* 0x000e64000800007f */
[----:B-1----:R-:W-:Y:S05]  /*7fa0*/  @!P0 BRA `(.L_x_151) ;  /* 0xfffffffc00f08947 */ /* 0x002fea000383ffff */
[----:B------:R-:W-:Y:S05]  /*7fb0*/  BRA `(.L_x_181) ;  /* 0xfffffff000807947 */ /* 0x000fea000383ffff */
.L_x_152:
[----:B0-----:R0:W1:Y:S02]  /*7fc0*/  SYNCS.PHASECHK.TRANS64.TRYWAIT P0, [R8+URZ], R5 ;  /* 0x00000005080075a7 */ /* 0x001064000800017f */
[----:B-1----:R-:W-:Y:S05]  /*7fd0*/  @!P0 NANOSLEEP.SYNCS 0x989680 ;  /* 0x009896800000895d */ /* 0x002fea0003900000 */
[----:B------:R-:W1:Y:S02]  /*7fe0*/  @!P0 SYNCS.PHASECHK.TRANS64 P0, [R8+URZ], R5 ;  /* 0x00000005080085a7 */ /* 0x000e64000800007f */
[----:B-1----:R-:W-:Y:S05]  /*7ff0*/  @!P0 BRA `(.L_x_152) ;  /* 0xfffffffc00f08947 */ /* 0x002fea000383ffff */
[----:B------:R-:W-:Y:S05]  /*8000*/  BRA `(.L_x_182) ;  /* 0xfffffff000907947 */ /* 0x000fea000383ffff */
.L_x_153:
[----:B0-----:R0:W1:Y:S02]  /*8010*/  SYNCS.PHASECHK.TRANS64.TRYWAIT P0, [R9+URZ], R4 ;  /* 0x00000004090075a7 */ /* 0x001064000800017f */
[----:B-1----:R-:W-:Y:S05]  /*8020*/  @!P0 NANOSLEEP.SYNCS 0x989680 ;  /* 0x009896800000895d */ /* 0x002fea0003900000 */
[----:B------:R-:W1:Y:S02]  /*8030*/  @!P0 SYNCS.PHASECHK.TRANS64 P0, [R9+URZ], R4 ;  /* 0x00000004090085a7 */ /* 0x000e64000800007f */
[----:B-1----:R-:W-:Y:S05]  /*8040*/  @!P0 BRA `(.L_x_153) ;  /* 0xfffffffc00f08947 */ /* 0x002fea000383ffff */
[----:B------:R-:W-:Y:S05]  /*8050*/  BRA `(.L_x_183) ;  /* 0xfffffff000a07947 */ /* 0x000fea000383ffff */
.L_x_154:
[----:B0-----:R0:W1:Y:S02]  /*8060*/  SYNCS.PHASECHK.TRANS64.TRYWAIT P0, [R8+URZ], R5 ;  /* 0x00000005080075a7 */ /* 0x001064000800017f */
[----:B-1----:R-:W-:Y:S05]  /*8070*/  @!P0 NANOSLEEP.SYNCS 0x989680 ;  /* 0x009896800000895d */ /* 0x002fea0003900000 */
[----:B------:R-:W1:Y:S02]  /*8080*/  @!P0 SYNCS.PHASECHK.TRANS64 P0, [R8+URZ], R5 ;  /* 0x00000005080085a7 */ /* 0x000e64000800007f */
[----:B-1----:R-:W-:Y:S05]  /*8090*/  @!P0 BRA `(.L_x_154) ;  /* 0xfffffffc00f08947 */ /* 0x002fea000383ffff */
[----:B------:R-:W-:Y:S05]  /*80a0*/  BRA `(.L_x_184) ;  /* 0xfffffff000b07947 */ /* 0x000fea000383ffff */
.L_x_155:
[----:B0-----:R0:W1:Y:S02]  /*80b0*/  SYNCS.PHASECHK.TRANS64.TRYWAIT P0, [R9+URZ], R4 ;  /* 0x00000004090075a7 */ /* 0x001064000800017f */
[----:B-1----:R-:W-:Y:S05]  /*80c0*/  @!P0 NANOSLEEP.SYNCS 0x989680 ;  /* 0x009896800000895d */ /* 0x002fea0003900000 */
[----:B------:R-:W1:Y:S02]  /*80d0*/  @!P0 SYNCS.PHASECHK.TRANS64 P0, [R9+URZ], R4 ;  /* 0x00000004090085a7 */ /* 0x000e64000800007f */
[----:B-1----:R-:W-:Y:S05]  /*80e0*/  @!P0 BRA `(.L_x_155) ;  /* 0xfffffffc00f08947 */ /* 0x002fea000383ffff */
[----:B------:R-:W-:Y:S05]  /*80f0*/  BRA `(.L_x_185) ;  /* 0xfffffff000c07947 */ /* 0x000fea000383ffff */
.L_x_156:
[----:B0-----:R0:W1:Y:S02]  /*8100*/  SYNCS.PHASECHK.TRANS64.TRYWAIT P0, [R8+URZ], R5 ;  /* 0x00000005080075a7 */ /* 0x001064000800017f */
[----:B-1----:R-:W-:Y:S05]  /*8110*/  @!P0 NANOSLEEP.SYNCS 0x989680 ;  /* 0x009896800000895d */ /* 0x002fea0003900000 */
[----:B------:R-:W1:Y:S02]  /*8120*/  @!P0 SYNCS.PHASECHK.TRANS64 P0, [R8+URZ], R5 ;  /* 0x00000005080085a7 */ /* 0x000e64000800007f */
[----:B-1----:R-:W-:Y:S05]  /*8130*/  @!P0 BRA `(.L_x_156) ;  /* 0xfffffffc00f08947 */ /* 0x002fea000383ffff */
[----:B------:R-:W-:Y:S05]  /*8140*/  BRA `(.L_x_186) ;  /* 0xfffffff000d07947 */ /* 0x000fea000383ffff */
.L_x_157:
[----:B0-----:R0:W1:Y:S02]  /*8150*/  SYNCS.PHASECHK.TRANS64.TRYWAIT P0, [R9+URZ], R4 ;  /* 0x00000004090075a7 */ /* 0x001064000800017f */
[----:B-1----:R-:W-:Y:S05]  /*8160*/  @!P0 NANOSLEEP.SYNCS 0x989680 ;  /* 0x009896800000895d */ /* 0x002fea0003900000 */
[----:B------:R-:W1:Y:S02]  /*8170*/  @!P0 SYNCS.PHASECHK.TRANS64 P0, [R9+URZ], R4 ;  /* 0x00000004090085a7 */ /* 0x000e64000800007f */
[----:B-1----:R-:W-:Y:S05]  /*8180*/  @!P0 BRA `(.L_x_157) ;  /* 0xfffffffc00f08947 */ /* 0x002fea000383ffff */
[----:B------:R-:W-:Y:S05]  /*8190*/  BRA `(.L_x_187) ;  /* 0xfffffff000e07947 */ /* 0x000fea000383ffff */
.L_x_158:
[----:B0-----:R0:W1:Y:S02]  /*81a0*/  SYNCS.PHASECHK.TRANS64.TRYWAIT P0, [R8+URZ], R5 ;  /* 0x00000005080075a7 */ /* 0x001064000800017f */
[----:B-1----:R-:W-:Y:S05]  /*81b0*/  @!P0 NANOSLEEP.SYNCS 0x989680 ;  /* 0x009896800000895d */ /* 0x002fea0003900000 */
[----:B------:R-:W1:Y:S02]  /*81c0*/  @!P0 SYNCS.PHASECHK.TRANS64 P0, [R8+URZ], R5 ;  /* 0x00000005080085a7 */ /* 0x000e64000800007f */
[----:B-1----:R-:W-:Y:S05]  /*81d0*/  @!P0 BRA `(.L_x_158) ;  /* 0xfffffffc00f08947 */ /* 0x002fea000383ffff */
[----:B------:R-:W-:Y:S05]  /*81e0*/  BRA `(.L_x_188) ;  /* 0xfffffff000f07947 */ /* 0x000fea000383ffff */
.L_x_159:
[----:B0-----:R0:W1:Y:S02]  /*81f0*/  SYNCS.PHASECHK.TRANS64.TRYWAIT P0, [R9+URZ], R4 ;  /* 0x00000004090075a7 */ /* 0x001064000800017f */
[----:B-1----:R-:W-:Y:S05]  /*8200*/  @!P0 NANOSLEEP.SYNCS 0x989680 ;  /* 0x009896800000895d */ /* 0x002fea0003900000 */
[----:B------:R-:W1:Y:S02]  /*8210*/  @!P0 SYNCS.PHASECHK.TRANS64 P0, [R9+URZ], R4 ;  /* 0x00000004090085a7 */ /* 0x000e64000800007f */
[----:B-1----:R-:W-:Y:S05]  /*8220*/  @!P0 BRA `(.L_x_159) ;  /* 0xfffffffc00f08947 */ /* 0x002fea000383ffff */
[----:B------:R-:W-:Y:S05]  /*8230*/  BRA `(.L_x_189) ;  /* 0xfffffff400007947 */ /* 0x000fea000383ffff */
.L_x_160:
[----:B0-----:R0:W1:Y:S02]  /*8240*/  SYNCS.PHASECHK.TRANS64.TRYWAIT P0, [R8+URZ], R5 ;  /* 0x00000005080075a7 */ /* 0x001064000800017f */
[----:B-1----:R-:W-:Y:S05]  /*8250*/  @!P0 NANOSLEEP.SYNCS 0x989680 ;  /* 0x009896800000895d */ /* 0x002fea0003900000 */
[----:B------:R-:W1:Y:S02]  /*8260*/  @!P0 SYNCS.PHASECHK.TRANS64 P0, [R8+URZ], R5 ;  /* 0x00000005080085a7 */ /* 0x000e64000800007f */
[----:B-1----:R-:W-:Y:S05]  /*8270*/  @!P0 BRA `(.L_x_160) ;  /* 0xfffffffc00f08947 */ /* 0x002fea000383ffff */
[----:B------:R-:W-:Y:S05]  /*8280*/  BRA `(.L_x_190) ;  /* 0xfffffff400107947 */ /* 0x000fea000383ffff */
.L_x_161:
[----:B0-----:R0:W1:Y:S02]  /*8290*/  SYNCS.PHASECHK.TRANS64.TRYWAIT P0, [R9+URZ], R4 ;  /* 0x00000004090075a7 */ /* 0x001064000800017f */
[----:B-1----:R-:W-:Y:S05]  /*82a0*/  @!P0 NANOSLEEP.SYNCS 0x989680 ;  /* 0x009896800000895d */ /* 0x002fea0003900000 */
[----:B------:R-:W1:Y:S02]  /*82b0*/  @!P0 SYNCS.PHASECHK.TRANS64 P0, [R9+URZ], R4 ;  /* 0x00000004090085a7 */ /* 0x000e64000800007f */
[----:B-1----:R-:W-:Y:S05]  /*82c0*/  @!P0 BRA `(.L_x_161) ;  /* 0xfffffffc00f08947 */ /* 0x002fea000383ffff */
[----:B------:R-:W-:Y:S05]  /*82d0*/  BRA `(.L_x_191) ;  /* 0xfffffff400207947 */ /* 0x000fea000383ffff */
.L_x_162:
[----:B0-----:R0:W1:Y:S02]  /*82e0*/  SYNCS.PHASECHK.TRANS64.TRYWAIT P0, [R8+URZ], R5 ;  /* 0x00000005080075a7 */ /* 0x001064000800017f */
[----:B-1----:R-:W-:Y:S05]  /*82f0*/  @!P0 NANOSLEEP.SYNCS 0x989680 ;  /* 0x009896800000895d */ /* 0x002fea0003900000 */
[----:B------:R-:W1:Y:S02]  /*8300*/  @!P0 SYNCS.PHASECHK.TRANS64 P0, [R8+URZ], R5 ;  /* 0x00000005080085a7 */ /* 0x000e64000800007f */
[----:B-1----:R-:W-:Y:S05]  /*8310*/  @!P0 BRA `(.L_x_162) ;  /* 0xfffffffc00f08947 */ /* 0x002fea000383ffff */
[----:B------:R-:W-:Y:S05]  /*8320*/  BRA `(.L_x_192) ;  /* 0xfffffff400307947 */ /* 0x000fea000383ffff */
.L_x_163:
[----:B0-----:R0:W1:Y:S02]  /*8330*/  SYNCS.PHASECHK.TRANS64.TRYWAIT P0, [R9+URZ], R4 ;  /* 0x00000004090075a7 */ /* 0x001064000800017f */
[----:B-1----:R-:W-:Y:S05]  /*8340*/  @!P0 NANOSLEEP.SYNCS 0x989680 ;  /* 0x009896800000895d */ /* 0x002fea0003900000 */
[----:B------:R-:W1:Y:S02]  /*8350*/  @!P0 SYNCS.PHASECHK.TRANS64 P0, [R9+URZ], R4 ;  /* 0x00000004090085a7 */ /* 0x000e64000800007f */
[----:B-1----:R-:W-:Y:S05]  /*8360*/  @!P0 BRA `(.L_x_163) ;  /* 0xfffffffc00f08947 */ /* 0x002fea000383ffff */
[----:B------:R-:W-:Y:S05]  /*8370*/  BRA `(.L_x_193) ;  /* 0xfffffff400407947 */ /* 0x000fea000383ffff */
.L_x_164:
[----:B0-----:R0:W1:Y:S02]  /*8380*/  SYNCS.PHASECHK.TRANS64.TRYWAIT P0, [R8+URZ], R5 ;  /* 0x00000005080075a7 */ /* 0x001064000800017f */
[----:B-1----:R-:W-:Y:S05]  /*8390*/  @!P0 NANOSLEEP.SYNCS 0x989680 ;  /* 0x009896800000895d */ /* 0x002fea0003900000 */
[----:B------:R-:W1:Y:S02]  /*83a0*/  @!P0 SYNCS.PHASECHK.TRANS64 P0, [R8+URZ], R5 ;  /* 0x00000005080085a7 */ /* 0x000e64000800007f */
[----:B-1----:R-:W-:Y:S05]  /*83b0*/  @!P0 BRA `(.L_x_164) ;  /* 0xfffffffc00f08947 */ /* 0x002fea000383ffff */
[----:B------:R-:W-:Y:S05]  /*83c0*/  BRA `(.L_x_194) ;  /* 0xfffffff400507947 */ /* 0x000fea000383ffff */
.L_x_165:
[----:B0-----:R0:W1:Y:S02]  /*83d0*/  SYNCS.PHASECHK.TRANS64.TRYWAIT P0, [R9+URZ], R4 ;  /* 0x00000004090075a7 */ /* 0x001064000800017f */
[----:B-1----:R-:W-:Y:S05]  /*83e0*/  @!P0 NANOSLEEP.SYNCS 0x989680 ;  /* 0x009896800000895d */ /* 0x002fea0003900000 */
[----:B------:R-:W1:Y:S02]  /*83f0*/  @!P0 SYNCS.PHASECHK.TRANS64 P0, [R9+URZ], R4 ;  /* 0x00000004090085a7 */ /* 0x000e64000800007f */
[----:B-1----:R-:W-:Y:S05]  /*8400*/  @!P0 BRA `(.L_x_165) ;  /* 0xfffffffc00f08947 */ /* 0x002fea000383ffff */
[----:B------:R-:W-:Y:S05]  /*8410*/  BRA `(.L_x_195) ;  /* 0xfffffff400607947 */ /* 0x000fea000383ffff */
.L_x_166:
[----:B0-----:R0:W1:Y:S02]  /*8420*/  SYNCS.PHASECHK.TRANS64.TRYWAIT P0, [R8+URZ], R5 ;  /* 0x00000005080075a7 */ /* 0x001064000800017f */
[----:B-1----:R-:W-:Y:S05]  /*8430*/  @!P0 NANOSLEEP.SYNCS 0x989680 ;  /* 0x009896800000895d */ /* 0x002fea0003900000 */
[----:B------:R-:W1:Y:S02]  /*8440*/  @!P0 SYNCS.PHASECHK.TRANS64 P0, [R8+URZ], R5 ;  /* 0x00000005080085a7 */ /* 0x000e64000800007f */
[----:B-1----:R-:W-:Y:S05]  /*8450*/  @!P0 BRA `(.L_x_166) ;  /* 0xfffffffc00f08947 */ /* 0x002fea000383ffff */
[----:B------:R-:W-:Y:S05]  /*8460*/  BRA `(.L_x_196) ;  /* 0xfffffff400707947 */ /* 0x000fea000383ffff */
.L_x_167:
[----:B0-----:R0:W1:Y:S02]  /*8470*/  SYNCS.PHASECHK.TRANS64.TRYWAIT P0, [R9+URZ], R4 ;  /* 0x00000004090075a7 */ /* 0x001064000800017f */
[----:B-1----:R-:W-:Y:S05]  /*8480*/  @!P0 NANOSLEEP.SYNCS 0x989680 ;  /* 0x009896800000895d */ /* 0x002fea0003900000 */
[----:B------:R-:W1:Y:S02]  /*8490*/  @!P0 SYNCS.PHASECHK.TRANS64 P0, [R9+URZ], R4 ;  /* 0x00000004090085a7 */ /* 0x000e64000800007f */
[----:B-1----:R-:W-:Y:S05]  /*84a0*/  @!P0 BRA `(.L_x_167) ;  /* 0xfffffffc00f08947 */ /* 0x002fea000383ffff */
[----:B------:R-:W-:Y:S05]  /*84b0*/  BRA `(.L_x_197) ;  /* 0xfffffff400807947 */ /* 0x000fea000383ffff */
.L_x_168:
[----:B0-----:R0:W1:Y:S02]  /*84c0*/  SYNCS.PHASECHK.TRANS64.TRYWAIT P0, [R8+URZ], R5 ;  /* 0x00000005080075a7 */ /* 0x001064000800017f */
[----:B-1----:R-:W-:Y:S05]  /*84d0*/  @!P0 NANOSLEEP.SYNCS 0x989680 ;  /* 0x009896800000895d */ /* 0x002fea0003900000 */
[----:B------:R-:W1:Y:S02]  /*84e0*/  @!P0 SYNCS.PHASECHK.TRANS64 P0, [R8+URZ], R5 ;  /* 0x00000005080085a7 */ /* 0x000e64000800007f */
[----:B-1----:R-:W-:Y:S05]  /*84f0*/  @!P0 BRA `(.L_x_168) ;  /* 0xfffffffc00f08947 */ /* 0x002fea000383ffff */
[----:B------:R-:W-:Y:S05]  /*8500*/  BRA `(.L_x_198) ;  /* 0xfffffff400907947 */ /* 0x000fea000383ffff */
.L_x_169:
[----:B0-----:R0:W1:Y:S02]  /*8510*/  SYNCS.PHASECHK.TRANS64.TRYWAIT P0, [R9+URZ], R4 ;  /* 0x00000004090075a7 */ /* 0x001064000800017f */
[----:B-1----:R-:W-:Y:S05]  /*8520*/  @!P0 NANOSLEEP.SYNCS 0x989680 ;  /* 0x009896800000895d */ /* 0x002fea0003900000 */
[----:B------:R-:W1:Y:S02]  /*8530*/  @!P0 SYNCS.PHASECHK.TRANS64 P0, [R9+URZ], R4 ;  /* 0x00000004090085a7 */ /* 0x000e64000800007f */
[----:B-1----:R-:W-:Y:S05]  /*8540*/  @!P0 BRA `(.L_x_169) ;  /* 0xfffffffc00f08947 */ /* 0x002fea000383ffff */
[----:B------:R-:W-:Y:S05]  /*8550*/  BRA `(.L_x_199) ;  /* 0xfffffff400a07947 */ /* 0x000fea000383ffff */
.L_x_170:
[----:B0-----:R0:W1:Y:S02]  /*8560*/  SYNCS.PHASECHK.TRANS64.TRYWAIT P0, [R6+URZ], R5 ;  /* 0x00000005060075a7 */ /* 0x001064000800017f */
[----:B-1----:R-:W-:Y:S05]  /*8570*/  @!P0 NANOSLEEP.SYNCS 0x989680 ;  /* 0x009896800000895d */ /* 0x002fea0003900000 */
[----:B------:R-:W1:Y:S02]  /*8580*/  @!P0 SYNCS.PHASECHK.TRANS64 P0, [R6+URZ], R5 ;  /* 0x00000005060085a7 */ /* 0x000e64000800007f */
[----:B-1----:R-:W-:Y:S05]  /*8590*/  @!P0 BRA `(.L_x_170) ;  /* 0xfffffffc00f08947 */ /* 0x002fea000383ffff */
[----:B------:R-:W-:Y:S05]  /*85a0*/  BRA `(.L_x_200) ;  /* 0xfffffff400a87947 */ /* 0x000fea000383ffff */
.L_x_201:
[----:B------:R-:W-:-:S00]  /*85b0*/  BRA `(.L_x_201) ;  /* 0xfffffffc00fc7947 */ /* 0x000fc0000383ffff */
[----:B------:R-:W-:-:S00]  /*85c0*/  NOP ;  /* 0x0000000000007918 */ /* 0x000fc00000000000 */
        /* <DEDUP_REMOVED lines=11> */
.L_x_202:


//--------------------- .nv.global.init           --------------------------
	.section	.nv.global.init,"aw",@progbits
.nv.global.init:
	.type		$str$22,@object
	.size		$str$22,($str$23 - $str$22)
$str$22:
        /*0000*/ 	.byte	0x6b, 0x5f, 0x74, 0x69, 0x6c, 0x65, 0x5f, 0x63, 0x6f, 0x75, 0x6e, 0x74, 0x20, 0x3e, 0x3d, 0x20
        /*0010*/ 	.byte	0x31, 0x00
	.type		$str$23,@object
	.size		$str$23,(__unnamed_1 - $str$23)
$str$23:
        /*0012*/ 	.byte	0x2f, 0x74, 0x6d, 0x70, 0x2f, 0x63, 0x75, 0x74, 0x6c, 0x61, 0x73, 0x73, 0x5f, 0x73, 0x77, 0x65
        /*0022*/ 	.byte	0x65, 0x70, 0x5f, 0x73, 0x72, 0x63, 0x2f, 0x69, 0x6e, 0x63, 0x6c, 0x75, 0x64, 0x65, 0x2f, 0x63
        /*0032*/ 	.byte	0x75, 0x74, 0x6c, 0x61, 0x73, 0x73, 0x2f, 0x67, 0x65, 0x6d, 0x6d, 0x2f, 0x63, 0x6f, 0x6c, 0x6c
        /*0042*/ 	.byte	0x65, 0x63, 0x74, 0x69, 0x76, 0x65, 0x2f, 0x73, 0x6d, 0x39, 0x30, 0x5f, 0x6d, 0x6d, 0x61, 0x5f
        /*0052*/ 	.byte	0x74, 0x6d, 0x61, 0x5f, 0x67, 0x6d, 0x6d, 0x61, 0x5f, 0x73, 0x73, 0x5f, 0x77, 0x61, 0x72, 0x70
        /*0062*/ 	.byte	0x73, 0x70, 0x65, 0x63, 0x69, 0x61, 0x6c, 0x69, 0x7a, 0x65, 0x64, 0x2e, 0x68, 0x70, 0x70, 0x00
	.type		__unnamed_1,@object
	.size		__unnamed_1,(.L_0 - __unnamed_1)
__unnamed_1:
        /*0072*/ 	.byte	0x76, 0x6f, 0x69, 0x64, 0x20, 0x63, 0x75, 0x74, 0x6c, 0x61, 0x73, 0x73, 0x3a, 0x3a, 0x67, 0x65
        /* <DEDUP_REMOVED lines=180> */
        /*0bc2*/ 	.byte	0x74, 0x65, 0x3a, 0x3a, 0x69, 0x64, 0x65, 0x6e, 0x74, 0x69, 0x74, 0x79, 0x5d, 0x00
.L_0:


//--------------------- .nv.shared._ZN7cutlass13device_kernelINS_4gemm6kernel13GemmUniversalIN4cute5tupleIJiiiiEEENS1_10collective13CollectiveMmaINS1_34MainloopSm90TmaGmmaWarpSpecializedILi23ENS5_IJNS4_1CILi2EEENSA_ILi1EEESC_EEENS1_35KernelTmaWarpSpecializedCooperativeEEENS5_IJNSA_ILi256EEENSA_ILi48EEENSA_ILi16EEEEEENS_10bfloat16_tENS5_IJlSC_lEEESK_SL_NS4_8TiledMMAINS4_8MMA_AtomIJNS4_4SM904GMMA27MMA_64x16x16_F32BF16BF16_SSILNSP_5MajorE0ELSR_0ELNSP_7ScaleInE1ELSS_1EEEEEENS4_6LayoutISD_NS5_IJSC_NSA_ILi0EEESW_EEEEENS5_IJNS4_10UnderscoreESZ_SZ_EEEEENS4_13SM90_TMA_LOADENS4_14ComposedLayoutINS4_7SwizzleILi1ELi4ELi3EEENS4_18smem_ptr_flag_bitsILi16EEENSV_INS5_IJNSA_ILi8EEESI_EEENS5_IJSI_SC_EEEEEEEvNS4_8identityENS4_23SM90_TMA_LOAD_MULTICASTES1C_vS1D_EENS_8epilogue10collective6detail29Sm90TmaWarpSpecializedAdapterINS1H_15DefaultEpilogueISK_SL_SL_NS1G_6thread17LinearCombinationISK_Li1EffLNS1L_9ScaleType4KindE0ELNS_15FloatRoundStyleE2ESK_EENS1_15EpilogueDefaultEEEEEvvEEEEvNT_6ParamsE --------------------------
	.section	.nv.shared._ZN7cutlass13device_kernelINS_4gemm6kernel13GemmUniversalIN4cute5tupleIJiiiiEEENS1_10collective13CollectiveMmaINS1_34MainloopSm90TmaGmmaWarpSpecializedILi23ENS5_IJNS4_1CILi2EEENSA_ILi1EEESC_EEENS1_35KernelTmaWarpSpecializedCooperativeEEENS5_IJNSA_ILi256EEENSA_ILi48EEENSA_ILi16EEEEEENS_10bfloat16_tENS5_IJlSC_lEEESK_SL_NS4_8TiledMMAINS4_8MMA_AtomIJNS4_4SM904GMMA27MMA_64x16x16_F32BF16BF16_SSILNSP_5MajorE0ELSR_0ELNSP_7ScaleInE1ELSS_1EEEEEENS4_6LayoutISD_NS5_IJSC_NSA_ILi0EEESW_EEEEENS5_IJNS4_10UnderscoreESZ_SZ_EEEEENS4_13SM90_TMA_LOADENS4_14ComposedLayoutINS4_7SwizzleILi1ELi4ELi3EEENS4_18smem_ptr_flag_bitsILi16EEENSV_INS5_IJNSA_ILi8EEESI_EEENS5_IJSI_SC_EEEEEEEvNS4_8identityENS4_23SM90_TMA_LOAD_MULTICASTES1C_vS1D_EENS_8epilogue10collective6detail29Sm90TmaWarpSpecializedAdapterINS1H_15DefaultEpilogueISK_SL_SL_NS1G_6thread17LinearCombinationISK_Li1EffLNS1L_9ScaleType4KindE0ELNS_15FloatRoundStyleE2ESK_EENS1_15EpilogueDefaultEEEEEvvEEEEvNT_6ParamsE,"aw",@nobits
	.sectionflags	@""
	.align	16
	.zero		1024


//--------------------- .nv.shared.reserved.0     --------------------------
	.section	.nv.shared.reserved.0,"aw",@nobits
	.weak		__nv_reservedSMEM_offset_0_alias
	.size		__nv_reservedSMEM_offset_0_alias, 0, 0
	.other		__nv_reservedSMEM_offset_0_alias,@"STO_CUDA_RESERVED_SHARED STV_DEFAULT"
__nv_reservedSMEM_offset_0_alias:
	.zero		0


//--------------------- .nv.global                --------------------------
	.section	.nv.global,"aw",@nobits
.nv.global:
	.type		_ZN40_INTERNAL_298afff1_4_k_cu_7062ef3f_152934cute1_E,@object
	.size		_ZN40_INTERNAL_298afff1_4_k_cu_7062ef3f_152934cute1_E,(_ZN40_INTERNAL_298afff1_4_k_cu_7062ef3f_152934cuda3std3__45__cpo6cbeginE - _ZN40_INTERNAL_298afff1_4_k_cu_7062ef3f_152934cute1_E)
_ZN40_INTERNAL_298afff1_4_k_cu_7062ef3f_152934cute1_E:
	.zero		1
	.type		_ZN40_INTERNAL_298afff1_4_k_cu_7062ef3f_152934cuda3std3__45__cpo6cbeginE,@object
	.size		_ZN40_INTERNAL_298afff1_4_k_cu_7062ef3f_152934cuda3std3__45__cpo6cbeginE,(_ZN40_INTERNAL_298afff1_4_k_cu_7062ef3f_152934cuda3std3__48in_placeE - _ZN40_INTERNAL_298afff1_4_k_cu_7062ef3f_152934cuda3std3__45__cpo6cbeginE)
_ZN40_INTERNAL_298afff1_4_k_cu_7062ef3f_152934cuda3std3__45__cpo6cbeginE:
	.zero		1
	.type		_ZN40_INTERNAL_298afff1_4_k_cu_7062ef3f_152934cuda3std3__48in_placeE,@object
	.size		_ZN40_INTERNAL_298afff1_4_k_cu_7062ef3f_152934cuda3std3__48in_placeE,(_ZN40_INTERNAL_298afff1_4_k_cu_7062ef3f_152934cuda3std6ranges3__45__cpo9iter_moveE - _ZN40_INTERNAL_298afff1_4_k_cu_7062ef3f_152934cuda3std3__48in_placeE)
_ZN40_INTERNAL_298afff1_4_k_cu_7062ef3f_152934cuda3std3__48in_placeE:
	.zero		1
	.type		_ZN40_INTERNAL_298afff1_4_k_cu_7062ef3f_152934cuda3std6ranges3__45__cpo9iter_moveE,@object
	.size		_ZN40_INTERNAL_298afff1_4_k_cu_7062ef3f_152934cuda3std6ranges3__45__cpo9iter_moveE,(_ZN40_INTERNAL_298afff1_4_k_cu_7062ef3f_152934cuda3std3__45__cpo5beginE - _ZN40_INTERNAL_298afff1_4_k_cu_7062ef3f_152934cuda3std6ranges3__45__cpo9iter_moveE)
_ZN40_INTERNAL_298afff1_4_k_cu_7062ef3f_152934cuda3std6ranges3__45__cpo9iter_moveE:
	.zero		1
	.type		_ZN40_INTERNAL_298afff1_4_k_cu_7062ef3f_152934cuda3std3__45__cpo5beginE,@object
	.size		_ZN40_INTERNAL_298afff1_4_k_cu_7062ef3f_152934cuda3std3__45__cpo5beginE,(_ZN40_INTERNAL_298afff1_4_k_cu_7062ef3f_152934cuda3std3__442_GLOBAL__N__298afff1_4_k_cu_7062ef3f_152936ignoreE - _ZN40_INTERNAL_298afff1_4_k_cu_7062ef3f_152934cuda3std3__45__cpo5beginE)
_ZN40_INTERNAL_298afff1_4_k_cu_7062ef3f_152934cuda3std3__45__cpo5beginE:
	.zero		1
	.type		_ZN40_INTERNAL_298afff1_4_k_cu_7062ef3f_152934cuda3std3__442_GLOBAL__N__298afff1_4_k_cu_7062ef3f_152936ignoreE,@object
	.size		_ZN40_INTERNAL_298afff1_4_k_cu_7062ef3f_152934cuda3std3__442_GLOBAL__N__298afff1_4_k_cu_7062ef3f_152936ignoreE,(_ZN40_INTERNAL_298afff1_4_k_cu_7062ef3f_152934cute7productE - _ZN40_INTERNAL_298afff1_4_k_cu_7062ef3f_152934cuda3std3__442_GLOBAL__N__298afff1_4_k_cu_7062ef3f_152936ignoreE)
_ZN40_INTERNAL_298afff1_4_k_cu_7062ef3f_152934cuda3std3__442_GLOBAL__N__298afff1_4_k_cu_7062ef3f_152936ignoreE:
	.zero		1
	.type		_ZN40_INTERNAL_298afff1_4_k_cu_7062ef3f_152934cute7productE,@object
	.size		_ZN40_INTERNAL_298afff1_4_k_cu_7062ef3f_152934cute7productE,(_ZN40_INTERNAL_298afff1_4_k_cu_7062ef3f_152934cuda3std3__45__cpo3endE - _ZN40_INTERNAL_298afff1_4_k_cu_7062ef3f_152934cute7productE)
_ZN40_INTERNAL_298afff1_4_k_cu_7062ef3f_152934cute7productE:
	.zero		1
	.type		_ZN40_INTERNAL_298afff1_4_k_cu_7062ef3f_152934cuda3std3__45__cpo3endE,@object
	.size		_ZN40_INTERNAL_298afff1_4_k_cu_7062ef3f_152934cuda3std3__45__cpo3endE,(_ZN40_INTERNAL_298afff1_4_k_cu_7062ef3f_152934cuda3std3__419piecewise_constructE - _ZN40_INTERNAL_298afff1_4_k_cu_7062ef3f_152934cuda3std3__45__cpo3endE)
_ZN40_INTERNAL_298afff1_4_k_cu_7062ef3f_152934cuda3std3__45__cpo3endE:
	.zero		1
	.type		_ZN40_INTERNAL_298afff1_4_k_cu_7062ef3f_152934cuda3std3__419piecewise_constructE,@object
	.size		_ZN40_INTERNAL_298afff1_4_k_cu_7062ef3f_152934cuda3std3__419piecewise_constructE,(_ZN40_INTERNAL_298afff1_4_k_cu_7062ef3f_152934cuda3std3__45__cpo4cendE - _ZN40_INTERNAL_298afff1_4_k_cu_7062ef3f_152934cuda3std3__419piecewise_constructE)
_ZN40_INTERNAL_298afff1_4_k_cu_7062ef3f_152934cuda3std3__419piecewise_constructE:
	.zero		1
	.type		_ZN40_INTERNAL_298afff1_4_k_cu_7062ef3f_152934cuda3std3__45__cpo4cendE,@object
	.size		_ZN40_INTERNAL_298afff1_4_k_cu_7062ef3f_152934cuda3std3__45__cpo4cendE,(_ZN40_INTERNAL_298afff1_4_k_cu_7062ef3f_152934cuda3std6ranges3__45__cpo4swapE - _ZN40_INTERNAL_298afff1_4_k_cu_7062ef3f_152934cuda3std3__45__cpo4cendE)
_ZN40_INTERNAL_298afff1_4_k_cu_7062ef3f_152934cuda3std3__45__cpo4cendE:
	.zero		1
	.type		_ZN40_INTERNAL_298afff1_4_k_cu_7062ef3f_152934cuda3std6ranges3__45__cpo4swapE,@object
	.size		_ZN40_INTERNAL_298afff1_4_k_cu_7062ef3f_152934cuda3std6ranges3__45__cpo4swapE,(.L_8 - _ZN40_INTERNAL_298afff1_4_k_cu_7062ef3f_152934cuda3std6ranges3__45__cpo4swapE)
_ZN40_INTERNAL_298afff1_4_k_cu_7062ef3f_152934cuda3std6ranges3__45__cpo4swapE:
	.zero		1
.L_8:


//--------------------- .nv.constant0._ZN7cutlass13device_kernelINS_4gemm6kernel13GemmUniversalIN4cute5tupleIJiiiiEEENS1_10collective13CollectiveMmaINS1_34MainloopSm90TmaGmmaWarpSpecializedILi23ENS5_IJNS4_1CILi2EEENSA_ILi1EEESC_EEENS1_35KernelTmaWarpSpecializedCooperativeEEENS5_IJNSA_ILi256EEENSA_ILi48EEENSA_ILi16EEEEEENS_10bfloat16_tENS5_IJlSC_lEEESK_SL_NS4_8TiledMMAINS4_8MMA_AtomIJNS4_4SM904GMMA27MMA_64x16x16_F32BF16BF16_SSILNSP_5MajorE0ELSR_0ELNSP_7ScaleInE1ELSS_1EEEEEENS4_6LayoutISD_NS5_IJSC_NSA_ILi0EEESW_EEEEENS5_IJNS4_10UnderscoreESZ_SZ_EEEEENS4_13SM90_TMA_LOADENS4_14ComposedLayoutINS4_7SwizzleILi1ELi4ELi3EEENS4_18smem_ptr_flag_bitsILi16EEENSV_INS5_IJNSA_ILi8EEESI_EEENS5_IJSI_SC_EEEEEEEvNS4_8identityENS4_23SM90_TMA_LOAD_MULTICASTES1C_vS1D_EENS_8epilogue10collective6detail29Sm90TmaWarpSpecializedAdapterINS1H_15DefaultEpilogueISK_SL_SL_NS1G_6thread17LinearCombinationISK_Li1EffLNS1L_9ScaleType4KindE0ELNS_15FloatRoundStyleE2ESK_EENS1_15EpilogueDefaultEEEEEvvEEEEvNT_6ParamsE --------------------------
	.section	.nv.constant0._ZN7cutlass13device_kernelINS_4gemm6kernel13GemmUniversalIN4cute5tupleIJiiiiEEENS1_10collective13CollectiveMmaINS1_34MainloopSm90TmaGmmaWarpSpecializedILi23ENS5_IJNS4_1CILi2EEENSA_ILi1EEESC_EEENS1_35KernelTmaWarpSpecializedCooperativeEEENS5_IJNSA_ILi256EEENSA_ILi48EEENSA_ILi16EEEEEENS_10bfloat16_tENS5_IJlSC_lEEESK_SL_NS4_8TiledMMAINS4_8MMA_AtomIJNS4_4SM904GMMA27MMA_64x16x16_F32BF16BF16_SSILNSP_5MajorE0ELSR_0ELNSP_7ScaleInE1ELSS_1EEEEEENS4_6LayoutISD_NS5_IJSC_NSA_ILi0EEESW_EEEEENS5_IJNS4_10UnderscoreESZ_SZ_EEEEENS4_13SM90_TMA_LOADENS4_14ComposedLayoutINS4_7SwizzleILi1ELi4ELi3EEENS4_18smem_ptr_flag_bitsILi16EEENSV_INS5_IJNSA_ILi8EEESI_EEENS5_IJSI_SC_EEEEEEEvNS4_8identityENS4_23SM90_TMA_LOAD_MULTICASTES1C_vS1D_EENS_8epilogue10collective6detail29Sm90TmaWarpSpecializedAdapterINS1H_15DefaultEpilogueISK_SL_SL_NS1G_6thread17LinearCombinationISK_Li1EffLNS1L_9ScaleType4KindE0ELNS_15FloatRoundStyleE2ESK_EENS1_15EpilogueDefaultEEEEEvvEEEEvNT_6ParamsE,"a",@progbits
	.sectionflags	@""
	.align	4
.nv.constant0._ZN7cutlass13device_kernelINS_4gemm6kernel13GemmUniversalIN4cute5tupleIJiiiiEEENS1_10collective13CollectiveMmaINS1_34MainloopSm90TmaGmmaWarpSpecializedILi23ENS5_IJNS4_1CILi2EEENSA_ILi1EEESC_EEENS1_35KernelTmaWarpSpecializedCooperativeEEENS5_IJNSA_ILi256EEENSA_ILi48EEENSA_ILi16EEEEEENS_10bfloat16_tENS5_IJlSC_lEEESK_SL_NS4_8TiledMMAINS4_8MMA_AtomIJNS4_4SM904GMMA27MMA_64x16x16_F32BF16BF16_SSILNSP_5MajorE0ELSR_0ELNSP_7ScaleInE1ELSS_1EEEEEENS4_6LayoutISD_NS5_IJSC_NSA_ILi0EEESW_EEEEENS5_IJNS4_10UnderscoreESZ_SZ_EEEEENS4_13SM90_TMA_LOADENS4_14ComposedLayoutINS4_7SwizzleILi1ELi4ELi3EEENS4_18smem_ptr_flag_bitsILi16EEENSV_INS5_IJNSA_ILi8EEESI_EEENS5_IJSI_SC_EEEEEEEvNS4_8identityENS4_23SM90_TMA_LOAD_MULTICASTES1C_vS1D_EENS_8epilogue10collective6detail29Sm90TmaWarpSpecializedAdapterINS1H_15DefaultEpilogueISK_SL_SL_NS1G_6thread17LinearCombinationISK_Li1EffLNS1L_9ScaleType4KindE0ELNS_15FloatRoundStyleE2ESK_EENS1_15EpilogueDefaultEEEEEvvEEEEvNT_6ParamsE:
	.zero		1664


//--------------------- SYMBOLS --------------------------

	.type		.nv.reservedSmem.offset0,@object
	.size		.nv.reservedSmem.offset0,0x4
	.type		__assertfail,@function
